//
// Generated by NVIDIA NVVM Compiler
//
// Compiler Build ID: CL-36424714
// Cuda compilation tools, release 13.0, V13.0.88
// Based on NVVM 20.0.0
//

.version 9.0
.target sm_100
.address_size 64

	// .globl	_Z22clustering_coefficientPKfjPf
// _ZZ22clustering_coefficientPKfjPfE4temp has been demoted

.visible .entry _Z22clustering_coefficientPKfjPf(
	.param .u64 .ptr .align 1 _Z22clustering_coefficientPKfjPf_param_0,
	.param .u32 _Z22clustering_coefficientPKfjPf_param_1,
	.param .u64 .ptr .align 1 _Z22clustering_coefficientPKfjPf_param_2
)
{
	.reg .pred 	%p<106>;
	.reg .b16 	%rs<17>;
	.reg .b32 	%r<107>;
	.reg .b32 	%f<161>;
	.reg .b64 	%rd<67>;
	// demoted variable
	.shared .align 4 .b8 _ZZ22clustering_coefficientPKfjPfE4temp[512];
	ld.param.u64 	%rd3, [_Z22clustering_coefficientPKfjPf_param_0];
	ld.param.u32 	%r36, [_Z22clustering_coefficientPKfjPf_param_1];
	ld.param.u64 	%rd2, [_Z22clustering_coefficientPKfjPf_param_2];
	cvta.to.global.u64 	%rd1, %rd3;
	mov.u32 	%r37, %ntid.x;
	mov.u32 	%r38, %ctaid.x;
	mov.u32 	%r1, %tid.x;
	mad.lo.s32 	%r2, %r37, %r38, %r1;
	setp.ge.u32 	%p31, %r2, %r36;
	@%p31 bra 	$L__BB0_83;
	mul.lo.s32 	%r3, %r36, %r2;
	add.s32 	%r4, %r36, -2;
	cvt.u16.u32 	%rs1, %r36;
	add.s32 	%r5, %r36, 1;
	mov.f32 	%f143, 0f00000000;
	mov.b32 	%r98, 0;
	mov.b16 	%rs15, 0;
	mov.u16 	%rs16, %rs15;
	mov.f32 	%f142, %f143;
$L__BB0_2:
	not.b32 	%r40, %r98;
	add.s32 	%r7, %r36, %r40;
	add.s32 	%r99, %r98, %r3;
	mul.wide.u32 	%rd4, %r99, 4;
	add.s64 	%rd5, %rd1, %rd4;
	ld.global.f32 	%f62, [%rd5];
	setp.neu.f32 	%p32, %f62, 0f3F800000;
	@%p32 bra 	$L__BB0_46;
	add.f32 	%f143, %f143, 0f3F800000;
	add.s32 	%r104, %r98, 1;
	setp.ge.u32 	%p33, %r104, %r36;
	@%p33 bra 	$L__BB0_46;
	mul.lo.s32 	%r10, %r98, %r36;
	sub.s32 	%r41, %r4, %r98;
	setp.lt.u32 	%p34, %r41, 7;
	@%p34 bra 	$L__BB0_24;
	add.s32 	%r102, %r98, 4;
	and.b32  	%r42, %r7, -8;
	neg.s32 	%r101, %r42;
	mad.lo.s32 	%r100, %r5, %r98, 4;
$L__BB0_6:
	.pragma "nounroll";
	add.s32 	%r43, %r99, 1;
	mul.wide.u32 	%rd6, %r43, 4;
	add.s64 	%rd7, %rd1, %rd6;
	ld.global.f32 	%f64, [%rd7];
	setp.neu.f32 	%p36, %f64, 0f3F800000;
	mov.pred 	%p91, 0;
	@%p36 bra 	$L__BB0_8;
	add.s32 	%r44, %r100, -3;
	mul.wide.u32 	%rd8, %r44, 4;
	add.s64 	%rd9, %rd1, %rd8;
	ld.global.f32 	%f65, [%rd9];
	setp.eq.f32 	%p91, %f65, 0f3F800000;
$L__BB0_8:
	add.f32 	%f66, %f142, 0f3F800000;
	selp.f32 	%f5, %f66, %f142, %p91;
	add.s32 	%r45, %r99, 2;
	mul.wide.u32 	%rd10, %r45, 4;
	add.s64 	%rd11, %rd1, %rd10;
	ld.global.f32 	%f67, [%rd11];
	setp.neu.f32 	%p38, %f67, 0f3F800000;
	mov.pred 	%p92, 0;
	@%p38 bra 	$L__BB0_10;
	add.s32 	%r46, %r100, -2;
	mul.wide.u32 	%rd12, %r46, 4;
	add.s64 	%rd13, %rd1, %rd12;
	ld.global.f32 	%f68, [%rd13];
	setp.eq.f32 	%p92, %f68, 0f3F800000;
$L__BB0_10:
	add.f32 	%f69, %f5, 0f3F800000;
	selp.f32 	%f6, %f69, %f5, %p92;
	add.s32 	%r47, %r99, 3;
	mul.wide.u32 	%rd14, %r47, 4;
	add.s64 	%rd15, %rd1, %rd14;
	ld.global.f32 	%f70, [%rd15];
	setp.neu.f32 	%p40, %f70, 0f3F800000;
	mov.pred 	%p93, 0;
	@%p40 bra 	$L__BB0_12;
	add.s32 	%r48, %r100, -1;
	mul.wide.u32 	%rd16, %r48, 4;
	add.s64 	%rd17, %rd1, %rd16;
	ld.global.f32 	%f71, [%rd17];
	setp.eq.f32 	%p93, %f71, 0f3F800000;
$L__BB0_12:
	add.f32 	%f72, %f6, 0f3F800000;
	selp.f32 	%f7, %f72, %f6, %p93;
	add.s32 	%r49, %r99, 4;
	mul.wide.u32 	%rd18, %r49, 4;
	add.s64 	%rd19, %rd1, %rd18;
	ld.global.f32 	%f73, [%rd19];
	setp.neu.f32 	%p42, %f73, 0f3F800000;
	mov.pred 	%p94, 0;
	@%p42 bra 	$L__BB0_14;
	mul.wide.u32 	%rd20, %r100, 4;
	add.s64 	%rd21, %rd1, %rd20;
	ld.global.f32 	%f74, [%rd21];
	setp.eq.f32 	%p94, %f74, 0f3F800000;
$L__BB0_14:
	add.f32 	%f75, %f7, 0f3F800000;
	selp.f32 	%f8, %f75, %f7, %p94;
	add.s32 	%r50, %r99, 5;
	mul.wide.u32 	%rd22, %r50, 4;
	add.s64 	%rd23, %rd1, %rd22;
	ld.global.f32 	%f76, [%rd23];
	setp.neu.f32 	%p44, %f76, 0f3F800000;
	mov.pred 	%p95, 0;
	@%p44 bra 	$L__BB0_16;
	add.s32 	%r51, %r100, 1;
	mul.wide.u32 	%rd24, %r51, 4;
	add.s64 	%rd25, %rd1, %rd24;
	ld.global.f32 	%f77, [%rd25];
	setp.eq.f32 	%p95, %f77, 0f3F800000;
$L__BB0_16:
	add.f32 	%f78, %f8, 0f3F800000;
	selp.f32 	%f9, %f78, %f8, %p95;
	add.s32 	%r52, %r99, 6;
	mul.wide.u32 	%rd26, %r52, 4;
	add.s64 	%rd27, %rd1, %rd26;
	ld.global.f32 	%f79, [%rd27];
	setp.neu.f32 	%p46, %f79, 0f3F800000;
	mov.pred 	%p96, 0;
	@%p46 bra 	$L__BB0_18;
	add.s32 	%r53, %r100, 2;
	mul.wide.u32 	%rd28, %r53, 4;
	add.s64 	%rd29, %rd1, %rd28;
	ld.global.f32 	%f80, [%rd29];
	setp.eq.f32 	%p96, %f80, 0f3F800000;
$L__BB0_18:
	add.f32 	%f81, %f9, 0f3F800000;
	selp.f32 	%f10, %f81, %f9, %p96;
	add.s32 	%r54, %r99, 7;
	mul.wide.u32 	%rd30, %r54, 4;
	add.s64 	%rd31, %rd1, %rd30;
	ld.global.f32 	%f82, [%rd31];
	setp.neu.f32 	%p48, %f82, 0f3F800000;
	mov.pred 	%p97, 0;
	@%p48 bra 	$L__BB0_20;
	add.s32 	%r55, %r100, 3;
	mul.wide.u32 	%rd32, %r55, 4;
	add.s64 	%rd33, %rd1, %rd32;
	ld.global.f32 	%f83, [%rd33];
	setp.eq.f32 	%p97, %f83, 0f3F800000;
$L__BB0_20:
	add.f32 	%f84, %f10, 0f3F800000;
	selp.f32 	%f11, %f84, %f10, %p97;
	add.s32 	%r99, %r99, 8;
	mul.wide.u32 	%rd34, %r99, 4;
	add.s64 	%rd35, %rd1, %rd34;
	ld.global.f32 	%f85, [%rd35];
	setp.neu.f32 	%p50, %f85, 0f3F800000;
	mov.pred 	%p98, 0;
	@%p50 bra 	$L__BB0_22;
	add.s32 	%r56, %r100, 4;
	mul.wide.u32 	%rd36, %r56, 4;
	add.s64 	%rd37, %rd1, %rd36;
	ld.global.f32 	%f86, [%rd37];
	setp.eq.f32 	%p98, %f86, 0f3F800000;
$L__BB0_22:
	add.f32 	%f87, %f11, 0f3F800000;
	selp.f32 	%f142, %f87, %f11, %p98;
	add.s32 	%r102, %r102, 8;
	add.s32 	%r101, %r101, 8;
	add.s32 	%r100, %r100, 8;
	setp.ne.s32 	%p51, %r101, 0;
	@%p51 bra 	$L__BB0_6;
	add.s32 	%r104, %r102, -3;
$L__BB0_24:
	and.b32  	%r57, %r7, 7;
	setp.eq.s32 	%p52, %r57, 0;
	@%p52 bra 	$L__BB0_46;
	not.b16 	%rs10, %rs16;
	add.s16 	%rs11, %rs10, %rs1;
	cvt.u32.u16 	%r58, %rs11;
	and.b32  	%r24, %r58, 7;
	add.s32 	%r59, %r24, -1;
	setp.lt.u32 	%p53, %r59, 3;
	@%p53 bra 	$L__BB0_35;
	add.s32 	%r25, %r104, %r3;
	mul.wide.u32 	%rd38, %r25, 4;
	add.s64 	%rd39, %rd1, %rd38;
	ld.global.f32 	%f89, [%rd39];
	setp.neu.f32 	%p55, %f89, 0f3F800000;
	mov.pred 	%p99, 0;
	@%p55 bra 	$L__BB0_28;
	add.s32 	%r60, %r104, %r10;
	mul.wide.u32 	%rd40, %r60, 4;
	add.s64 	%rd41, %rd1, %rd40;
	ld.global.f32 	%f90, [%rd41];
	setp.eq.f32 	%p99, %f90, 0f3F800000;
$L__BB0_28:
	add.f32 	%f91, %f142, 0f3F800000;
	selp.f32 	%f15, %f91, %f142, %p99;
	add.s32 	%r61, %r25, 1;
	mul.wide.u32 	%rd42, %r61, 4;
	add.s64 	%rd43, %rd1, %rd42;
	ld.global.f32 	%f92, [%rd43];
	setp.neu.f32 	%p57, %f92, 0f3F800000;
	mov.pred 	%p100, 0;
	@%p57 bra 	$L__BB0_30;
	add.s32 	%r62, %r104, %r10;
	add.s32 	%r63, %r62, 1;
	mul.wide.u32 	%rd44, %r63, 4;
	add.s64 	%rd45, %rd1, %rd44;
	ld.global.f32 	%f93, [%rd45];
	setp.eq.f32 	%p100, %f93, 0f3F800000;
$L__BB0_30:
	add.f32 	%f94, %f15, 0f3F800000;
	selp.f32 	%f16, %f94, %f15, %p100;
	add.s32 	%r64, %r25, 2;
	mul.wide.u32 	%rd46, %r64, 4;
	add.s64 	%rd47, %rd1, %rd46;
	ld.global.f32 	%f95, [%rd47];
	setp.neu.f32 	%p59, %f95, 0f3F800000;
	mov.pred 	%p101, 0;
	@%p59 bra 	$L__BB0_32;
	add.s32 	%r65, %r104, %r10;
	add.s32 	%r66, %r65, 2;
	mul.wide.u32 	%rd48, %r66, 4;
	add.s64 	%rd49, %rd1, %rd48;
	ld.global.f32 	%f96, [%rd49];
	setp.eq.f32 	%p101, %f96, 0f3F800000;
$L__BB0_32:
	add.f32 	%f97, %f16, 0f3F800000;
	selp.f32 	%f17, %f97, %f16, %p101;
	add.s32 	%r67, %r25, 3;
	mul.wide.u32 	%rd50, %r67, 4;
	add.s64 	%rd51, %rd1, %rd50;
	ld.global.f32 	%f98, [%rd51];
	setp.neu.f32 	%p61, %f98, 0f3F800000;
	mov.pred 	%p102, 0;
	@%p61 bra 	$L__BB0_34;
	add.s32 	%r68, %r104, %r10;
	add.s32 	%r69, %r68, 3;
	mul.wide.u32 	%rd52, %r69, 4;
	add.s64 	%rd53, %rd1, %rd52;
	ld.global.f32 	%f99, [%rd53];
	setp.eq.f32 	%p102, %f99, 0f3F800000;
$L__BB0_34:
	add.f32 	%f100, %f17, 0f3F800000;
	selp.f32 	%f142, %f100, %f17, %p102;
	add.s32 	%r104, %r104, 4;
$L__BB0_35:
	and.b32  	%r70, %r24, 3;
	setp.eq.s32 	%p62, %r70, 0;
	@%p62 bra 	$L__BB0_46;
	xor.b16  	%rs12, %rs15, 3;
	add.s16 	%rs5, %rs12, %rs1;
	and.b16  	%rs13, %rs5, 3;
	setp.eq.s16 	%p63, %rs13, 1;
	@%p63 bra 	$L__BB0_42;
	add.s32 	%r28, %r104, %r3;
	mul.wide.u32 	%rd54, %r28, 4;
	add.s64 	%rd55, %rd1, %rd54;
	ld.global.f32 	%f102, [%rd55];
	setp.neu.f32 	%p65, %f102, 0f3F800000;
	mov.pred 	%p103, 0;
	@%p65 bra 	$L__BB0_39;
	add.s32 	%r71, %r104, %r10;
	mul.wide.u32 	%rd56, %r71, 4;
	add.s64 	%rd57, %rd1, %rd56;
	ld.global.f32 	%f103, [%rd57];
	setp.eq.f32 	%p103, %f103, 0f3F800000;
$L__BB0_39:
	add.f32 	%f104, %f142, 0f3F800000;
	selp.f32 	%f21, %f104, %f142, %p103;
	add.s32 	%r72, %r28, 1;
	mul.wide.u32 	%rd58, %r72, 4;
	add.s64 	%rd59, %rd1, %rd58;
	ld.global.f32 	%f105, [%rd59];
	setp.neu.f32 	%p67, %f105, 0f3F800000;
	mov.pred 	%p104, 0;
	@%p67 bra 	$L__BB0_41;
	add.s32 	%r73, %r104, %r10;
	add.s32 	%r74, %r73, 1;
	mul.wide.u32 	%rd60, %r74, 4;
	add.s64 	%rd61, %rd1, %rd60;
	ld.global.f32 	%f106, [%rd61];
	setp.eq.f32 	%p104, %f106, 0f3F800000;
$L__BB0_41:
	add.f32 	%f107, %f21, 0f3F800000;
	selp.f32 	%f142, %f107, %f21, %p104;
	add.s32 	%r104, %r104, 2;
$L__BB0_42:
	and.b16  	%rs14, %rs5, 1;
	setp.eq.b16 	%p68, %rs14, 1;
	not.pred 	%p69, %p68;
	@%p69 bra 	$L__BB0_46;
	add.s32 	%r75, %r104, %r3;
	mul.wide.u32 	%rd62, %r75, 4;
	add.s64 	%rd63, %rd1, %rd62;
	ld.global.f32 	%f108, [%rd63];
	setp.neu.f32 	%p71, %f108, 0f3F800000;
	mov.pred 	%p105, 0;
	@%p71 bra 	$L__BB0_45;
	add.s32 	%r76, %r104, %r10;
	mul.wide.u32 	%rd64, %r76, 4;
	add.s64 	%rd65, %rd1, %rd64;
	ld.global.f32 	%f109, [%rd65];
	setp.eq.f32 	%p105, %f109, 0f3F800000;
$L__BB0_45:
	add.f32 	%f110, %f142, 0f3F800000;
	selp.f32 	%f142, %f110, %f142, %p105;
$L__BB0_46:
	add.s32 	%r98, %r98, 1;
	setp.ne.s32 	%p72, %r98, %r36;
	add.s16 	%rs16, %rs16, 1;
	add.s16 	%rs15, %rs15, 1;
	@%p72 bra 	$L__BB0_2;
	add.f32 	%f111, %f142, %f142;
	add.f32 	%f112, %f143, 0fBF800000;
	mul.f32 	%f113, %f143, %f112;
	div.rn.f32 	%f114, %f111, %f113;
	shl.b32 	%r77, %r1, 2;
	mov.u32 	%r78, _ZZ22clustering_coefficientPKfjPfE4temp;
	add.s32 	%r79, %r78, %r77;
	st.shared.f32 	[%r79], %f114;
	bar.sync 	0;
	setp.ne.s32 	%p73, %r1, 0;
	@%p73 bra 	$L__BB0_83;
	mov.f32 	%f145, 0f00000000;
	mov.b32 	%r106, 0;
$L__BB0_49:
	add.s32 	%r33, %r106, %r2;
	setp.ge.u32 	%p74, %r33, %r36;
	shl.b32 	%r81, %r106, 2;
	add.s32 	%r34, %r78, %r81;
	@%p74 bra 	$L__BB0_51;
	ld.shared.f32 	%f116, [%r34];
	add.f32 	%f145, %f145, %f116;
$L__BB0_51:
	add.s32 	%r83, %r33, 1;
	setp.ge.u32 	%p75, %r83, %r36;
	@%p75 bra 	$L__BB0_53;
	ld.shared.f32 	%f117, [%r34+4];
	add.f32 	%f145, %f145, %f117;
$L__BB0_53:
	add.s32 	%r84, %r33, 2;
	setp.ge.u32 	%p76, %r84, %r36;
	@%p76 bra 	$L__BB0_55;
	ld.shared.f32 	%f118, [%r34+8];
	add.f32 	%f145, %f145, %f118;
$L__BB0_55:
	add.s32 	%r85, %r33, 3;
	setp.ge.u32 	%p77, %r85, %r36;
	@%p77 bra 	$L__BB0_57;
	ld.shared.f32 	%f119, [%r34+12];
	add.f32 	%f145, %f145, %f119;
$L__BB0_57:
	add.s32 	%r86, %r33, 4;
	setp.ge.u32 	%p78, %r86, %r36;
	@%p78 bra 	$L__BB0_59;
	ld.shared.f32 	%f120, [%r34+16];
	add.f32 	%f145, %f145, %f120;
$L__BB0_59:
	add.s32 	%r87, %r33, 5;
	setp.ge.u32 	%p79, %r87, %r36;
	@%p79 bra 	$L__BB0_61;
	ld.shared.f32 	%f121, [%r34+20];
	add.f32 	%f145, %f145, %f121;
$L__BB0_61:
	add.s32 	%r88, %r33, 6;
	setp.ge.u32 	%p80, %r88, %r36;
	@%p80 bra 	$L__BB0_63;
	ld.shared.f32 	%f122, [%r34+24];
	add.f32 	%f145, %f145, %f122;
$L__BB0_63:
	add.s32 	%r89, %r33, 7;
	setp.ge.u32 	%p81, %r89, %r36;
	@%p81 bra 	$L__BB0_65;
	ld.shared.f32 	%f123, [%r34+28];
	add.f32 	%f145, %f145, %f123;
$L__BB0_65:
	add.s32 	%r90, %r33, 8;
	setp.ge.u32 	%p82, %r90, %r36;
	@%p82 bra 	$L__BB0_67;
	ld.shared.f32 	%f124, [%r34+32];
	add.f32 	%f145, %f145, %f124;
$L__BB0_67:
	add.s32 	%r91, %r33, 9;
	setp.ge.u32 	%p83, %r91, %r36;
	@%p83 bra 	$L__BB0_69;
	ld.shared.f32 	%f125, [%r34+36];
	add.f32 	%f145, %f145, %f125;
$L__BB0_69:
	add.s32 	%r92, %r33, 10;
	setp.ge.u32 	%p84, %r92, %r36;
	@%p84 bra 	$L__BB0_71;
	ld.shared.f32 	%f126, [%r34+40];
	add.f32 	%f145, %f145, %f126;
$L__BB0_71:
	add.s32 	%r93, %r33, 11;
	setp.ge.u32 	%p85, %r93, %r36;
	@%p85 bra 	$L__BB0_73;
	ld.shared.f32 	%f127, [%r34+44];
	add.f32 	%f145, %f145, %f127;
$L__BB0_73:
	add.s32 	%r94, %r33, 12;
	setp.ge.u32 	%p86, %r94, %r36;
	@%p86 bra 	$L__BB0_75;
	ld.shared.f32 	%f128, [%r34+48];
	add.f32 	%f145, %f145, %f128;
$L__BB0_75:
	add.s32 	%r95, %r33, 13;
	setp.ge.u32 	%p87, %r95, %r36;
	@%p87 bra 	$L__BB0_77;
	ld.shared.f32 	%f129, [%r34+52];
	add.f32 	%f145, %f145, %f129;
$L__BB0_77:
	add.s32 	%r96, %r33, 14;
	setp.ge.u32 	%p88, %r96, %r36;
	@%p88 bra 	$L__BB0_79;
	ld.shared.f32 	%f130, [%r34+56];
	add.f32 	%f145, %f145, %f130;
$L__BB0_79:
	add.s32 	%r97, %r33, 15;
	setp.ge.u32 	%p89, %r97, %r36;
	@%p89 bra 	$L__BB0_81;
	ld.shared.f32 	%f131, [%r34+60];
	add.f32 	%f145, %f145, %f131;
$L__BB0_81:
	add.s32 	%r106, %r106, 16;
	setp.ne.s32 	%p90, %r106, 128;
	@%p90 bra 	$L__BB0_49;
	cvta.to.global.u64 	%rd66, %rd2;
	atom.global.add.f32 	%f132, [%rd66], %f145;
$L__BB0_83:
	ret;

}


// ===== COMPILED SASS (sm_100) =====

	.target	sm_100

	.elftype	@"ET_EXEC"


//--------------------- .note.nv.tkinfo           --------------------------
	.section	.note.nv.tkinfo,"",@"SHT_NOTE"
	.sectionflags	@"SHF_NOTE_NV_TKINFO"
	.tkinfo
        /*0018*/ 	.word	0x00000002
        /*0030*/ 	.string	""
        /*0030*/ 	.string	"ptxas"
        /*0030*/ 	.string	"Cuda compilation tools, release 13.0, V13.0.88"
        /*0030*/ 	.string	"Build cuda_13.0.r13.0/compiler.36424714_0"
        /*0030*/ 	.string	"-arch sm_100 -m 64 "



//--------------------- .note.nv.cuinfo           --------------------------
	.section	.note.nv.cuinfo,"",@"SHT_NOTE"
	.sectionflags	@"SHF_NOTE_NV_CUINFO"
        /*0018*/ 	.short	0x0002
        /*001a*/ 	.short	0x0064
        /*001c*/ 	.short	0x0082
	.zero		2


//--------------------- .nv.info                  --------------------------
	.section	.nv.info,"",@"SHT_CUDA_INFO"
	.align	4


	//----- nvinfo : EIATTR_REGCOUNT
	.align		4
        /*0000*/ 	.byte	0x04, 0x2f
        /*0002*/ 	.short	(.L_1 - .L_0)
	.align		4
.L_0:
        /*0004*/ 	.word	index@(_Z22clustering_coefficientPKfjPf)
        /*0008*/ 	.word	0x00000020


	//----- nvinfo : EIATTR_FRAME_SIZE
	.align		4
.L_1:
        /*000c*/ 	.byte	0x04, 0x11
        /*000e*/ 	.short	(.L_3 - .L_2)
	.align		4
.L_2:
        /*0010*/ 	.word	index@($__internal_0_$__cuda_sm3x_div_rn_noftz_f32_slowpath)
        /*0014*/ 	.word	0x00000000


	//----- nvinfo : EIATTR_FRAME_SIZE
	.align		4
.L_3:
        /*0018*/ 	.byte	0x04, 0x11
        /*001a*/ 	.short	(.L_5 - .L_4)
	.align		4
.L_4:
        /*001c*/ 	.word	index@(_Z22clustering_coefficientPKfjPf)
        /*0020*/ 	.word	0x00000000


	//----- nvinfo : EIATTR_MIN_STACK_SIZE
	.align		4
.L_5:
        /*0024*/ 	.byte	0x04, 0x12
        /*0026*/ 	.short	(.L_7 - .L_6)
	.align		4
.L_6:
        /*0028*/ 	.word	index@(_Z22clustering_coefficientPKfjPf)
        /*002c*/ 	.word	0x00000000
.L_7:


//--------------------- .nv.compat                --------------------------
	.section	.nv.compat,"",@"SHT_CUDA_COMPAT_INFO"
	.align	4
        /*0000*/ 	.byte	0x02, 0x09, 0x00, 0x00, 0x02, 0x02, 0x01, 0x00, 0x02, 0x05, 0x05, 0x00, 0x03, 0x07, 0x01, 0x01
        /*0010*/ 	.byte	0x02, 0x03, 0x00, 0x00, 0x02, 0x06, 0x01, 0x00, 0x04, 0x0b, 0x08, 0x00, 0x01, 0x00, 0x00, 0x00
        /*0020*/ 	.byte	0x00, 0x00, 0x00, 0x00


//--------------------- .nv.info._Z22clustering_coefficientPKfjPf --------------------------
	.section	.nv.info._Z22clustering_coefficientPKfjPf,"",@"SHT_CUDA_INFO"
	.sectionflags	@""
	.align	4


	//----- nvinfo : EIATTR_CUDA_API_VERSION
	.align		4
        /*0000*/ 	.byte	0x04, 0x37
        /*0002*/ 	.short	(.L_9 - .L_8)
.L_8:
        /*0004*/ 	.word	0x00000082


	//----- nvinfo : EIATTR_KPARAM_INFO
	.align		4
.L_9:
        /*0008*/ 	.byte	0x04, 0x17
        /*000a*/ 	.short	(.L_11 - .L_10)
.L_10:
        /*000c*/ 	.word	0x00000000
        /*0010*/ 	.short	0x0002
        /*0012*/ 	.short	0x0010
        /*0014*/ 	.byte	0x00, 0xf5, 0x21, 0x00


	//----- nvinfo : EIATTR_KPARAM_INFO
	.align		4
.L_11:
        /*0018*/ 	.byte	0x04, 0x17
        /*001a*/ 	.short	(.L_13 - .L_12)
.L_12:
        /*001c*/ 	.word	0x00000000
        /*0020*/ 	.short	0x0001
        /*0022*/ 	.short	0x0008
        /*0024*/ 	.byte	0x00, 0xf0, 0x11, 0x00


	//----- nvinfo : EIATTR_KPARAM_INFO
	.align		4
.L_13:
        /*0028*/ 	.byte	0x04, 0x17
        /*002a*/ 	.short	(.L_15 - .L_14)
.L_14:
        /*002c*/ 	.word	0x00000000
        /*0030*/ 	.short	0x0000
        /*0032*/ 	.short	0x0000
        /*0034*/ 	.byte	0x00, 0xf5, 0x21, 0x00


	//----- nvinfo : EIATTR_SPARSE_MMA_MASK
	.align		4
.L_15:
        /*0038*/ 	.byte	0x03, 0x50
        /*003a*/ 	.short	0x0000


	//----- nvinfo : EIATTR_MAXREG_COUNT
	.align		4
        /*003c*/ 	.byte	0x03, 0x1b
        /*003e*/ 	.short	0x00ff


	//----- nvinfo : EIATTR_NUM_BARRIERS
	.align		4
        /*0040*/ 	.byte	0x02, 0x4c
        /*0042*/ 	.byte	0x01
	.zero		1


	//----- nvinfo : EIATTR_MERCURY_ISA_VERSION
	.align		4
        /*0044*/ 	.byte	0x03, 0x5f
        /*0046*/ 	.short	0x0101


	//----- nvinfo : EIATTR_VRC_CTA_INIT_COUNT
	.align		4
        /*0048*/ 	.byte	0x02, 0x4a
	.zero		1
	.zero		1


	//----- nvinfo : EIATTR_EXIT_INSTR_OFFSETS
	.align		4
        /*004c*/ 	.byte	0x04, 0x1c
        /*004e*/ 	.short	(.L_17 - .L_16)


	//   ....[0]....
.L_16:
        /*0050*/ 	.word	0x00000070


	//   ....[1]....
        /*0054*/ 	.word	0x00000f40


	//   ....[2]....
        /*0058*/ 	.word	0x000013e0


	//----- nvinfo : EIATTR_CRS_STACK_SIZE
	.align		4
.L_17:
        /*005c*/ 	.byte	0x04, 0x1e
        /*005e*/ 	.short	(.L_19 - .L_18)
.L_18:
        /*0060*/ 	.word	0x00000000


	//----- nvinfo : EIATTR_CBANK_PARAM_SIZE
	.align		4
.L_19:
        /*0064*/ 	.byte	0x03, 0x19
        /*0066*/ 	.short	0x0018


	//----- nvinfo : EIATTR_PARAM_CBANK
	.align		4
        /*0068*/ 	.byte	0x04, 0x0a
        /*006a*/ 	.short	(.L_21 - .L_20)
	.align		4
.L_20:
        /*006c*/ 	.word	index@(.nv.constant0._Z22clustering_coefficientPKfjPf)
        /*0070*/ 	.short	0x0380
        /*0072*/ 	.short	0x0018


	//----- nvinfo : EIATTR_SW_WAR
	.align		4
.L_21:
        /*0074*/ 	.byte	0x04, 0x36
        /*0076*/ 	.short	(.L_23 - .L_22)
.L_22:
        /*0078*/ 	.word	0x00000008
.L_23:


//--------------------- .nv.callgraph             --------------------------
	.section	.nv.callgraph,"",@"SHT_CUDA_CALLGRAPH"
	.align	4
	.sectionentsize	8
	.align		4
        /*0000*/ 	.word	0x00000000
	.align		4
        /*0004*/ 	.word	0xffffffff
	.align		4
        /*0008*/ 	.word	0x00000000
	.align		4
        /*000c*/ 	.word	0xfffffffe
	.align		4
        /*0010*/ 	.word	0x00000000
	.align		4
        /*0014*/ 	.word	0xfffffffd
	.align		4
        /*0018*/ 	.word	0x00000000
	.align		4
        /*001c*/ 	.word	0xfffffffc


//--------------------- .text._Z22clustering_coefficientPKfjPf --------------------------
	.section	.text._Z22clustering_coefficientPKfjPf,"ax",@progbits
	.align	128
        .global         _Z22clustering_coefficientPKfjPf
        .type           _Z22clustering_coefficientPKfjPf,@function
        .size           _Z22clustering_coefficientPKfjPf,(.L_x_24 - _Z22clustering_coefficientPKfjPf)
        .other          _Z22clustering_coefficientPKfjPf,@"STO_CUDA_ENTRY STV_DEFAULT"
_Z22clustering_coefficientPKfjPf:
.text._Z22clustering_coefficientPKfjPf:
[----:B------:R-:W-:Y:S01]  /*0000*/  LDC R1, c[0x0][0x37c] ;  /* 0x0000df00ff017b82 */ /* 0x000fe20000000800 */
[----:B------:R-:W0:Y:S07]  /*0010*/  S2R R3, SR_CTAID.X ;  /* 0x0000000000037919 */ /* 0x000e2e0000002500 */
[----:B------:R-:W1:Y:S01]  /*0020*/  LDC R5, c[0x0][0x388] ;  /* 0x0000e200ff057b82 */ /* 0x000e620000000800 */
[----:B------:R-:W0:Y:S01]  /*0030*/  LDCU UR4, c[0x0][0x360] ;  /* 0x00006c00ff0477ac */ /* 0x000e220008000800 */
[----:B------:R-:W0:Y:S02]  /*0040*/  S2R R0, SR_TID.X ;  /* 0x0000000000007919 */ /* 0x000e240000002100 */
[----:B0-----:R-:W-:-:S05]  /*0050*/  IMAD R2, R3, UR4, R0 ;  /* 0x0000000403027c24 */ /* 0x001fca000f8e0200 */
[----:B-1----:R-:W-:-:S13]  /*0060*/  ISETP.GE.U32.AND P0, PT, R2, R5, PT ;  /* 0x000000050200720c */ /* 0x002fda0003f06070 */
[----:B------:R-:W-:Y:S05]  /*0070*/  @P0 EXIT ;  /* 0x000000000000094d */ /* 0x000fea0003800000 */
[----:B------:R-:W-:Y:S01]  /*0080*/  VIADD R3, R5, 0x1 ;  /* 0x0000000105037836 */ /* 0x000fe20000000000 */
[----:B------:R-:W-:Y:S02]  /*0090*/  CS2R R4, SRZ ;  /* 0x0000000000047805 */ /* 0x000fe4000001ff00 */
[----:B------:R-:W-:Y:S01]  /*00a0*/  PRMT R6, RZ, 0x7610, R6 ;  /* 0x00007610ff067816 */ /* 0x000fe20000000006 */
[----:B------:R-:W-:Y:S01]  /*00b0*/  IMAD.MOV.U32 R25, RZ, RZ, RZ ;  /* 0x000000ffff197224 */ /* 0x000fe200078e00ff */
[----:B------:R-:W-:Y:S01]  /*00c0*/  PRMT R7, RZ, 0x7610, R7 ;  /* 0x00007610ff077816 */ /* 0x000fe20000000007 */
[----:B------:R-:W0:Y:S01]  /*00d0*/  LDCU.U16 UR4, c[0x0][0x388] ;  /* 0x00007100ff0477ac */ /* 0x000e220008000400 */
[----:B------:R-:W1:Y:S05]  /*00e0*/  LDCU.64 UR6, c[0x0][0x358] ;  /* 0x00006b00ff0677ac */ /* 0x000e6a0008000a00 */
.L_x_8:
[----:B------:R-:W2:Y:S01]  /*00f0*/  LDC R14, c[0x0][0x388] ;  /* 0x0000e200ff0e7b82 */ /* 0x000ea20000000800 */
[----:B------:R-:W3:Y:S02]  /*0100*/  LDCU.64 UR8, c[0x0][0x380] ;  /* 0x00007000ff0877ac */ /* 0x000ee40008000a00 */
[----:B---3--:R-:W-:Y:S01]  /*0110*/  MOV R12, UR8 ;  /* 0x00000008000c7c02 */ /* 0x008fe20008000f00 */
[----:B------:R-:W-:Y:S02]  /*0120*/  IMAD.U32 R13, RZ, RZ, UR9 ;  /* 0x00000009ff0d7e24 */ /* 0x000fe4000f8e00ff */
[----:B--2---:R-:W-:-:S04]  /*0130*/  IMAD R10, R2, R14, R5 ;  /* 0x0000000e020a7224 */ /* 0x004fc800078e0205 */
[----:B------:R-:W-:-:S06]  /*0140*/  IMAD.WIDE.U32 R8, R10, 0x4, R12 ;  /* 0x000000040a087825 */ /* 0x000fcc00078e000c */
[----:B-1----:R-:W2:Y:S01]  /*0150*/  LDG.E R8, desc[UR6][R8.64] ;  /* 0x0000000608087981 */ /* 0x002ea2000c1e1900 */
[----:B------:R-:W-:Y:S01]  /*0160*/  BSSY.RECONVERGENT B0, `(.L_x_0) ;  /* 0x00000c0000007945 */ /* 0x000fe20003800200 */
[----:B--2---:R-:W-:-:S13]  /*0170*/  FSETP.NEU.AND P0, PT, R8, 1, PT ;  /* 0x3f8000000800780b */ /* 0x004fda0003f0d000 */
[----:B------:R-:W-:Y:S05]  /*0180*/  @P0 BRA `(.L_x_1) ;  /* 0x0000000800f40947 */ /* 0x000fea0003800000 */
[----:B------:R-:W-:Y:S02]  /*0190*/  VIADD R8, R5, 0x1 ;  /* 0x0000000105087836 */ /* 0x000fe40000000000 */
[----:B------:R-:W-:-:S03]  /*01a0*/  FADD R4, R4, 1 ;  /* 0x3f80000004047421 */ /* 0x000fc60000000000 */
[----:B------:R-:W-:-:S13]  /*01b0*/  ISETP.GE.U32.AND P0, PT, R8, R14, PT ;  /* 0x0000000e0800720c */ /* 0x000fda0003f06070 */
[----:B------:R-:W-:Y:S05]  /*01c0*/  @P0 BRA `(.L_x_1) ;  /* 0x0000000800e40947 */ /* 0x000fea0003800000 */
[----:B------:R-:W-:-:S04]  /*01d0*/  IADD3 R9, PT, PT, -R5, -0x2, R14 ;  /* 0xfffffffe05097810 */ /* 0x000fc80007ffe10e */
[----:B------:R-:W-:Y:S02]  /*01e0*/  ISETP.GE.U32.AND P0, PT, R9, 0x7, PT ;  /* 0x000000070900780c */ /* 0x000fe40003f06070 */
[----:B------:R-:W-:-:S04]  /*01f0*/  LOP3.LUT R9, RZ, R5, RZ, 0x33, !PT ;  /* 0x00000005ff097212 */ /* 0x000fc800078e33ff */
[----:B------:R-:W-:-:S07]  /*0200*/  IADD3 R9, PT, PT, R9, R14, RZ ;  /* 0x0000000e09097210 */ /* 0x000fce0007ffe0ff */
[----:B------:R-:W-:Y:S05]  /*0210*/  @!P0 BRA `(.L_x_2) ;  /* 0x0000000400508947 */ /* 0x000fea0003800000 */
[----:B------:R-:W-:Y:S01]  /*0220*/  LOP3.LUT R24, R9, 0xfffffff8, RZ, 0xc0, !PT ;  /* 0xfffffff809187812 */ /* 0x000fe200078ec0ff */
[----:B------:R-:W-:Y:S01]  /*0230*/  VIADD R8, R5, 0x4 ;  /* 0x0000000405087836 */ /* 0x000fe20000000000 */
[----:B------:R-:W1:Y:S01]  /*0240*/  LDCU.64 UR8, c[0x0][0x380] ;  /* 0x00007000ff0877ac */ /* 0x000e620008000a00 */
[----:B------:R-:W-:Y:S02]  /*0250*/  IMAD R11, R3, R5, 0x4 ;  /* 0x00000004030b7424 */ /* 0x000fe400078e0205 */
[----:B------:R-:W-:-:S07]  /*0260*/  IMAD.MOV R24, RZ, RZ, -R24 ;  /* 0x000000ffff187224 */ /* 0x000fce00078e0a18 */
.L_x_3:
[----:B------:R-:W-:Y:S01]  /*0270*/  IADD3 R17, PT, PT, R10, 0x1, RZ ;  /* 0x000000010a117810 */ /* 0x000fe20007ffe0ff */
[----:B-1----:R-:W-:Y:S02]  /*0280*/  IMAD.U32 R12, RZ, RZ, UR8 ;  /* 0x00000008ff0c7e24 */ /* 0x002fe4000f8e00ff */
[----:B------:R-:W-:Y:S02]  /*0290*/  IMAD.U32 R13, RZ, RZ, UR9 ;  /* 0x00000009ff0d7e24 */ /* 0x000fe4000f8e00ff */
[----:B------:R-:W-:-:S06]  /*02a0*/  IMAD.WIDE.U32 R16, R17, 0x4, R12 ;  /* 0x0000000411107825 */ /* 0x000fcc00078e000c */
[----:B------:R1:W2:Y:S01]  /*02b0*/  LDG.E R16, desc[UR6][R16.64] ;  /* 0x0000000610107981 */ /* 0x0002a2000c1e1900 */
[C---:B------:R-:W-:Y:S01]  /*02c0*/  IADD3 R15, PT, PT, R10.reuse, 0x2, RZ ;  /* 0x000000020a0f7810 */ /* 0x040fe20007ffe0ff */
[----:B------:R-:W-:-:S04]  /*02d0*/  VIADD R21, R10, 0x3 ;  /* 0x000000030a157836 */ /* 0x000fc80000000000 */
[----:B------:R-:W-:Y:S01]  /*02e0*/  IMAD.WIDE.U32 R14, R15, 0x4, R12 ;  /* 0x000000040f0e7825 */ /* 0x000fe200078e000c */
[----:B------:R-:W-:-:S03]  /*02f0*/  IADD3 R23, PT, PT, R10, 0x5, RZ ;  /* 0x000000050a177810 */ /* 0x000fc60007ffe0ff */
[--C-:B------:R-:W-:Y:S01]  /*0300*/  IMAD.WIDE.U32 R20, R21, 0x4, R12.reuse ;  /* 0x0000000415147825 */ /* 0x100fe200078e000c */
[----:B------:R3:W4:Y:S03]  /*0310*/  LDG.E R28, desc[UR6][R14.64] ;  /* 0x000000060e1c7981 */ /* 0x000726000c1e1900 */
[C---:B------:R-:W-:Y:S01]  /*0320*/  VIADD R27, R10.reuse, 0x4 ;  /* 0x000000040a1b7836 */ /* 0x040fe20000000000 */
[----:B------:R5:W4:Y:S01]  /*0330*/  LDG.E R29, desc[UR6][R20.64] ;  /* 0x00000006141d7981 */ /* 0x000b22000c1e1900 */
[----:B-1----:R-:W-:Y:S02]  /*0340*/  VIADD R17, R10, 0x6 ;  /* 0x000000060a117836 */ /* 0x002fe40000000000 */
[----:B------:R-:W-:-:S04]  /*0350*/  IMAD.WIDE.U32 R26, R27, 0x4, R12 ;  /* 0x000000041b1a7825 */ /* 0x000fc800078e000c */
[--C-:B---3--:R-:W-:Y:S02]  /*0360*/  IMAD.WIDE.U32 R14, R23, 0x4, R12.reuse ;  /* 0x00000004170e7825 */ /* 0x108fe400078e000c */
[----:B------:R-:W3:Y:S01]  /*0370*/  LDG.E R26, desc[UR6][R26.64] ;  /* 0x000000061a1a7981 */ /* 0x000ee2000c1e1900 */
[C---:B-----5:R-:W-:Y:S01]  /*0380*/  IADD3 R21, PT, PT, R10.reuse, 0x7, RZ ;  /* 0x000000070a157810 */ /* 0x060fe20007ffe0ff */
[----:B------:R-:W-:Y:S02]  /*0390*/  VIADD R10, R10, 0x8 ;  /* 0x000000080a0a7836 */ /* 0x000fe40000000000 */
[----:B------:R-:W5:Y:S02]  /*03a0*/  LDG.E R14, desc[UR6][R14.64] ;  /* 0x000000060e0e7981 */ /* 0x000f64000c1e1900 */
[----:B------:R-:W-:-:S04]  /*03b0*/  IMAD.WIDE.U32 R20, R21, 0x4, R12 ;  /* 0x0000000415147825 */ /* 0x000fc800078e000c */
[--C-:B------:R-:W-:Y:S02]  /*03c0*/  IMAD.WIDE.U32 R22, R10, 0x4, R12.reuse ;  /* 0x000000040a167825 */ /* 0x100fe400078e000c */
[----:B------:R-:W3:Y:S04]  /*03d0*/  LDG.E R20, desc[UR6][R20.64] ;  /* 0x0000000614147981 */ /* 0x000ee8000c1e1900 */
[----:B------:R-:W3:Y:S01]  /*03e0*/  LDG.E R22, desc[UR6][R22.64] ;  /* 0x0000000616167981 */ /* 0x000ee2000c1e1900 */
[----:B--2---:R-:W-:Y:S01]  /*03f0*/  FSETP.NEU.AND P5, PT, R16, 1, PT ;  /* 0x3f8000001000780b */ /* 0x004fe20003fad000 */
[----:B------:R-:W-:-:S06]  /*0400*/  IMAD.WIDE.U32 R16, R17, 0x4, R12 ;  /* 0x0000000411107825 */ /* 0x000fcc00078e000c */
[----:B------:R-:W2:Y:S06]  /*0410*/  LDG.E R16, desc[UR6][R16.64] ;  /* 0x0000000610107981 */ /* 0x000eac000c1e1900 */
[----:B------:R-:W-:-:S04]  /*0420*/  @!P5 VIADD R19, R11, 0xfffffffd ;  /* 0xfffffffd0b13d836 */ /* 0x000fc80000000000 */
[----:B------:R-:W-:-:S06]  /*0430*/  @!P5 IMAD.WIDE.U32 R18, R19, 0x4, R12 ;  /* 0x000000041312d825 */ /* 0x000fcc00078e000c */
[----:B------:R-:W2:Y:S01]  /*0440*/  @!P5 LDG.E R18, desc[UR6][R18.64] ;  /* 0x000000061212d981 */ /* 0x000ea2000c1e1900 */
[----:B----4-:R-:W-:Y:S02]  /*0450*/  FSETP.NEU.AND P6, PT, R28, 1, PT ;  /* 0x3f8000001c00780b */ /* 0x010fe40003fcd000 */
[----:B------:R-:W-:Y:S02]  /*0460*/  FSETP.NEU.AND P0, PT, R29, 1, PT ;  /* 0x3f8000001d00780b */ /* 0x000fe40003f0d000 */
[----:B-----5:R-:W-:Y:S02]  /*0470*/  FSETP.NEU.AND P2, PT, R14, 1, PT ;  /* 0x3f8000000e00780b */ /* 0x020fe40003f4d000 */
[----:B---3--:R-:W-:-:S07]  /*0480*/  FSETP.NEU.AND P1, PT, R26, 1, PT ;  /* 0x3f8000001a00780b */ /* 0x008fce0003f2d000 */
[C---:B------:R-:W-:Y:S02]  /*0490*/  @!P6 VIADD R29, R11.reuse, 0xfffffffe ;  /* 0xfffffffe0b1de836 */ /* 0x040fe40000000000 */
[----:B------:R-:W-:Y:S02]  /*04a0*/  @!P0 IADD3 R15, PT, PT, R11, -0x1, RZ ;  /* 0xffffffff0b0f8810 */ /* 0x000fe40007ffe0ff */
[----:B------:R-:W-:Y:S01]  /*04b0*/  @!P6 IMAD.WIDE.U32 R28, R29, 0x4, R12 ;  /* 0x000000041d1ce825 */ /* 0x000fe200078e000c */
[----:B------:R-:W-:-:S03]  /*04c0*/  FSETP.NEU.AND P4, PT, R20, 1, PT ;  /* 0x3f8000001400780b */ /* 0x000fc60003f8d000 */
[--C-:B------:R-:W-:Y:S02]  /*04d0*/  @!P0 IMAD.WIDE.U32 R14, R15, 0x4, R12.reuse ;  /* 0x000000040f0e8825 */ /* 0x100fe400078e000c */
[----:B------:R-:W3:Y:S02]  /*04e0*/  @!P6 LDG.E R28, desc[UR6][R28.64] ;  /* 0x000000061c1ce981 */ /* 0x000ee4000c1e1900 */
[----:B------:R-:W-:Y:S02]  /*04f0*/  @!P2 VIADD R21, R11, 0x1 ;  /* 0x000000010b15a836 */ /* 0x000fe40000000000 */
[----:B------:R1:W4:Y:S02]  /*0500*/  @!P0 LDG.E R23, desc[UR6][R14.64] ;  /* 0x000000060e178981 */ /* 0x000324000c1e1900 */
[----:B------:R-:W-:-:S06]  /*0510*/  @!P2 IMAD.WIDE.U32 R20, R21, 0x4, R12 ;  /* 0x000000041514a825 */ /* 0x000fcc00078e000c */
[----:B------:R-:W5:Y:S01]  /*0520*/  @!P2 LDG.E R20, desc[UR6][R20.64] ;  /* 0x000000061414a981 */ /* 0x000f62000c1e1900 */
[C---:B-1----:R-:W-:Y:S02]  /*0530*/  @!P4 IADD3 R15, PT, PT, R11.reuse, 0x3, RZ ;  /* 0x000000030b0fc810 */ /* 0x042fe40007ffe0ff */
[----:B--2---:R-:W-:Y:S02]  /*0540*/  FSETP.NEU.AND P3, PT, R16, 1, PT ;  /* 0x3f8000001000780b */ /* 0x004fe40003f6d000 */
[----:B------:R-:W-:Y:S01]  /*0550*/  FSETP.EQ.AND P5, PT, R18, 1, !P5 ;  /* 0x3f8000001200780b */ /* 0x000fe20006fa2000 */
[----:B------:R-:W-:-:S10]  /*0560*/  @!P1 IMAD.WIDE.U32 R16, R11, 0x4, R12 ;  /* 0x000000040b109825 */ /* 0x000fd400078e000c */
[----:B------:R-:W-:Y:S01]  /*0570*/  @!P3 VIADD R19, R11, 0x2 ;  /* 0x000000020b13b836 */ /* 0x000fe20000000000 */
[----:B------:R1:W2:Y:S01]  /*0580*/  @!P1 LDG.E R26, desc[UR6][R16.64] ;  /* 0x00000006101a9981 */ /* 0x0002a2000c1e1900 */
[----:B------:R-:W-:Y:S01]  /*0590*/  @P5 FADD R25, R25, 1 ;  /* 0x3f80000019195421 */ /* 0x000fe20000000000 */
[----:B------:R-:W-:Y:S01]  /*05a0*/  FSETP.NEU.AND P5, PT, R22, 1, PT ;  /* 0x3f8000001600780b */ /* 0x000fe20003fad000 */
[----:B------:R-:W-:-:S04]  /*05b0*/  @!P3 IMAD.WIDE.U32 R18, R19, 0x4, R12 ;  /* 0x000000041312b825 */ /* 0x000fc800078e000c */
[----:B-1----:R-:W-:Y:S02]  /*05c0*/  @!P4 IMAD.WIDE.U32 R16, R15, 0x4, R12 ;  /* 0x000000040f10c825 */ /* 0x002fe400078e000c */
[----:B------:R-:W2:Y:S04]  /*05d0*/  @!P3 LDG.E R18, desc[UR6][R18.64] ;  /* 0x000000061212b981 */ /* 0x000ea8000c1e1900 */
[----:B------:R-:W2:Y:S02]  /*05e0*/  @!P4 LDG.E R16, desc[UR6][R16.64] ;  /* 0x000000061010c981 */ /* 0x000ea4000c1e1900 */
[----:B------:R-:W-:-:S04]  /*05f0*/  @!P5 VIADD R27, R11, 0x4 ;  /* 0x000000040b1bd836 */ /* 0x000fc80000000000 */
[----:B------:R-:W-:-:S06]  /*0600*/  @!P5 IMAD.WIDE.U32 R14, R27, 0x4, R12 ;  /* 0x000000041b0ed825 */ /* 0x000fcc00078e000c */
[----:B------:R-:W2:Y:S01]  /*0610*/  @!P5 LDG.E R14, desc[UR6][R14.64] ;  /* 0x000000060e0ed981 */ /* 0x000ea2000c1e1900 */
[----:B---3--:R-:W-:Y:S02]  /*0620*/  FSETP.EQ.AND P6, PT, R28, 1, !P6 ;  /* 0x3f8000001c00780b */ /* 0x008fe400077c2000 */
[----:B----4-:R-:W-:Y:S02]  /*0630*/  FSETP.EQ.AND P0, PT, R23, 1, !P0 ;  /* 0x3f8000001700780b */ /* 0x010fe40004702000 */
[----:B-----5:R-:W-:Y:S01]  /*0640*/  FSETP.EQ.AND P2, PT, R20, 1, !P2 ;  /* 0x3f8000001400780b */ /* 0x020fe20005742000 */
[----:B------:R-:W-:-:S08]  /*0650*/  VIADD R24, R24, 0x8 ;  /* 0x0000000818187836 */ /* 0x000fd00000000000 */
[----:B------:R-:W-:-:S04]  /*0660*/  @P6 FADD R25, R25, 1 ;  /* 0x3f80000019196421 */ /* 0x000fc80000000000 */
[----:B------:R-:W-:Y:S01]  /*0670*/  @P0 FADD R25, R25, 1 ;  /* 0x3f80000019190421 */ /* 0x000fe20000000000 */
[----:B------:R-:W-:Y:S01]  /*0680*/  ISETP.NE.AND P0, PT, R24, RZ, PT ;  /* 0x000000ff1800720c */ /* 0x000fe20003f05270 */
[----:B------:R-:W-:Y:S01]  /*0690*/  VIADD R11, R11, 0x8 ;  /* 0x000000080b0b7836 */ /* 0x000fe20000000000 */
[----:B------:R-:W-:Y:S02]  /*06a0*/  IADD3 R8, PT, PT, R8, 0x8, RZ ;  /* 0x0000000808087810 */ /* 0x000fe40007ffe0ff */
[----:B--2---:R-:W-:Y:S02]  /*06b0*/  FSETP.EQ.AND P1, PT, R26, 1, !P1 ;  /* 0x3f8000001a00780b */ /* 0x004fe40004f22000 */
[----:B------:R-:W-:-:S11]  /*06c0*/  FSETP.EQ.AND P3, PT, R18, 1, !P3 ;  /* 0x3f8000001200780b */ /* 0x000fd60005f62000 */
[----:B------:R-:W-:Y:S01]  /*06d0*/  @P1 FADD R25, R25, 1 ;  /* 0x3f80000019191421 */ /* 0x000fe20000000000 */
[----:B------:R-:W-:-:S03]  /*06e0*/  FSETP.EQ.AND P4, PT, R16, 1, !P4 ;  /* 0x3f8000001000780b */ /* 0x000fc60006782000 */
[----:B------:R-:W-:Y:S01]  /*06f0*/  @P2 FADD R25, R25, 1 ;  /* 0x3f80000019192421 */ /* 0x000fe20000000000 */
[----:B------:R-:W-:-:S03]  /*0700*/  FSETP.EQ.AND P5, PT, R14, 1, !P5 ;  /* 0x3f8000000e00780b */ /* 0x000fc60006fa2000 */
[----:B------:R-:W-:-:S06]  /*0710*/  @P3 FADD R25, R25, 1 ;  /* 0x3f80000019193421 */ /* 0x000fcc0000000000 */
[----:B------:R-:W-:-:S04]  /*0720*/  @P4 FADD R25, R25, 1 ;  /* 0x3f80000019194421 */ /* 0x000fc80000000000 */
[----:B------:R-:W-:Y:S01]  /*0730*/  @P5 FADD R25, R25, 1 ;  /* 0x3f80000019195421 */ /* 0x000fe20000000000 */
[----:B------:R-:W-:Y:S06]  /*0740*/  @P0 BRA `(.L_x_3) ;  /* 0xfffffff800c80947 */ /* 0x000fec000383ffff */
[----:B------:R-:W-:-:S07]  /*0750*/  VIADD R8, R8, 0xfffffffd ;  /* 0xfffffffd08087836 */ /* 0x000fce0000000000 */
.L_x_2:
[----:B------:R-:W-:-:S13]  /*0760*/  LOP3.LUT P0, RZ, R9, 0x7, RZ, 0xc0, !PT ;  /* 0x0000000709ff7812 */ /* 0x000fda000780c0ff */
[----:B------:R-:W-:Y:S05]  /*0770*/  @!P0 BRA `(.L_x_1) ;  /* 0x0000000400788947 */ /* 0x000fea0003800000 */
[----:B------:R-:W-:-:S04]  /*0780*/  LOP3.LUT R9, RZ, R7, RZ, 0x33, !PT ;  /* 0x00000007ff097212 */ /* 0x000fc800078e33ff */
[----:B0-----:R-:W-:-:S04]  /*0790*/  IADD3 R9, PT, PT, R9, UR4, RZ ;  /* 0x0000000409097c10 */ /* 0x001fc8000fffe0ff */
[----:B------:R-:W-:-:S04]  /*07a0*/  LOP3.LUT R9, R9, 0x7, RZ, 0xc0, !PT ;  /* 0x0000000709097812 */ /* 0x000fc800078ec0ff */
[C---:B------:R-:W-:Y:S01]  /*07b0*/  LOP3.LUT P4, RZ, R9.reuse, 0x3, RZ, 0xc0, !PT ;  /* 0x0000000309ff7812 */ /* 0x040fe2000788c0ff */
[----:B------:R-:W-:-:S05]  /*07c0*/  VIADD R10, R9, 0xffffffff ;  /* 0xffffffff090a7836 */ /* 0x000fca0000000000 */
[----:B------:R-:W-:-:S13]  /*07d0*/  ISETP.GE.U32.AND P0, PT, R10, 0x3, PT ;  /* 0x000000030a00780c */ /* 0x000fda0003f06070 */
[----:B------:R-:W-:Y:S05]  /*07e0*/  @!P0 BRA `(.L_x_4) ;  /* 0x0000000000a88947 */ /* 0x000fea0003800000 */
[----:B------:R-:W0:Y:S02]  /*07f0*/  LDCU UR5, c[0x0][0x388] ;  /* 0x00007100ff0577ac */ /* 0x000e240008000800 */
[----:B0-----:R-:W-:-:S04]  /*0800*/  IMAD R19, R2, UR5, R8 ;  /* 0x0000000502137c24 */ /* 0x001fc8000f8e0208 */
[C---:B------:R-:W-:Y:S01]  /*0810*/  VIADD R17, R19.reuse, 0x1 ;  /* 0x0000000113117836 */ /* 0x040fe20000000000 */
[----:B------:R-:W-:-:S03]  /*0820*/  IADD3 R15, PT, PT, R19, 0x2, RZ ;  /* 0x00000002130f7810 */ /* 0x000fc60007ffe0ff */
[----:B------:R-:W-:-:S04]  /*0830*/  IMAD.WIDE.U32 R16, R17, 0x4, R12 ;  /* 0x0000000411107825 */ /* 0x000fc800078e000c */
[--C-:B------:R-:W-:Y:S02]  /*0840*/  IMAD.WIDE.U32 R14, R15, 0x4, R12.reuse ;  /* 0x000000040f0e7825 */ /* 0x100fe400078e000c */
[----:B------:R-:W2:Y:S02]  /*0850*/  LDG.E R16, desc[UR6][R16.64] ;  /* 0x0000000610107981 */ /* 0x000ea4000c1e1900 */
[C-C-:B------:R-:W-:Y:S02]  /*0860*/  IMAD.WIDE.U32 R10, R19.reuse, 0x4, R12.reuse ;  /* 0x00000004130a7825 */ /* 0x140fe400078e000c */
[----:B------:R-:W3:Y:S02]  /*0870*/  LDG.E R14, desc[UR6][R14.64] ;  /* 0x000000060e0e7981 */ /* 0x000ee4000c1e1900 */
[----:B------:R-:W-:Y:S02]  /*0880*/  VIADD R19, R19, 0x3 ;  /* 0x0000000313137836 */ /* 0x000fe40000000000 */
[----:B------:R-:W4:Y:S02]  /*0890*/  LDG.E R10, desc[UR6][R10.64] ;  /* 0x000000060a0a7981 */ /* 0x000f24000c1e1900 */
[----:B------:R-:W-:-:S06]  /*08a0*/  IMAD.WIDE.U32 R18, R19, 0x4, R12 ;  /* 0x0000000413127825 */ /* 0x000fcc00078e000c */
[----:B------:R-:W5:Y:S01]  /*08b0*/  LDG.E R18, desc[UR6][R18.64] ;  /* 0x0000000612127981 */ /* 0x000f62000c1e1900 */
[----:B--2---:R-:W-:Y:S02]  /*08c0*/  FSETP.NEU.AND P2, PT, R16, 1, PT ;  /* 0x3f8000001000780b */ /* 0x004fe40003f4d000 */
[----:B---3--:R-:W-:Y:S02]  /*08d0*/  FSETP.NEU.AND P3, PT, R14, 1, PT ;  /* 0x3f8000000e00780b */ /* 0x008fe40003f6d000 */
[----:B----4-:R-:W-:-:S09]  /*08e0*/  FSETP.NEU.AND P1, PT, R10, 1, PT ;  /* 0x3f8000000a00780b */ /* 0x010fd20003f2d000 */
[C-C-:B------:R-:W-:Y:S01]  /*08f0*/  @!P2 IMAD R9, R5.reuse, UR5, R8.reuse ;  /* 0x000000050509ac24 */ /* 0x140fe2000f8e0208 */
[----:B-----5:R-:W-:Y:S01]  /*0900*/  FSETP.NEU.AND P0, PT, R18, 1, PT ;  /* 0x3f8000001200780b */ /* 0x020fe20003f0d000 */
[--C-:B------:R-:W-:Y:S02]  /*0910*/  @!P3 IMAD R16, R5, UR5, R8.reuse ;  /* 0x000000050510bc24 */ /* 0x100fe4000f8e0208 */
[----:B------:R-:W-:Y:S02]  /*0920*/  @!P2 VIADD R15, R9, 0x1 ;  /* 0x00000001090fa836 */ /* 0x000fe40000000000 */
[----:B------:R-:W-:Y:S01]  /*0930*/  @!P1 IMAD R17, R5, UR5, R8 ;  /* 0x0000000505119c24 */ /* 0x000fe2000f8e0208 */
[----:B------:R-:W-:Y:S01]  /*0940*/  @!P3 IADD3 R11, PT, PT, R16, 0x2, RZ ;  /* 0x00000002100bb810 */ /* 0x000fe20007ffe0ff */
[----:B------:R-:W-:-:S04]  /*0950*/  @!P2 IMAD.WIDE.U32 R14, R15, 0x4, R12 ;  /* 0x000000040f0ea825 */ /* 0x000fc800078e000c */
[----:B------:R-:W-:Y:S02]  /*0960*/  @!P1 IMAD.WIDE.U32 R16, R17, 0x4, R12 ;  /* 0x0000000411109825 */ /* 0x000fe400078e000c */
[----:B------:R-:W2:Y:S02]  /*0970*/  @!P2 LDG.E R14, desc[UR6][R14.64] ;  /* 0x000000060e0ea981 */ /* 0x000ea4000c1e1900 */
[----:B------:R-:W-:Y:S02]  /*0980*/  @!P0 IMAD R19, R5, UR5, R8 ;  /* 0x0000000505138c24 */ /* 0x000fe4000f8e0208 */
[----:B------:R-:W-:Y:S01]  /*0990*/  @!P3 IMAD.WIDE.U32 R10, R11, 0x4, R12 ;  /* 0x000000040b0ab825 */ /* 0x000fe200078e000c */
[----:B------:R-:W3:Y:S03]  /*09a0*/  @!P1 LDG.E R16, desc[UR6][R16.64] ;  /* 0x0000000610109981 */ /* 0x000ee6000c1e1900 */
[----:B------:R-:W-:-:S02]  /*09b0*/  @!P0 VIADD R19, R19, 0x3 ;  /* 0x0000000313138836 */ /* 0x000fc40000000000 */
[----:B------:R-:W4:Y:S02]  /*09c0*/  @!P3 LDG.E R10, desc[UR6][R10.64] ;  /* 0x000000060a0ab981 */ /* 0x000f24000c1e1900 */
[----:B------:R-:W-:-:S06]  /*09d0*/  @!P0 IMAD.WIDE.U32 R18, R19, 0x4, R12 ;  /* 0x0000000413128825 */ /* 0x000fcc00078e000c */
[----:B------:R-:W5:Y:S01]  /*09e0*/  @!P0 LDG.E R18, desc[UR6][R18.64] ;  /* 0x0000000612128981 */ /* 0x000f62000c1e1900 */
[----:B------:R-:W-:Y:S01]  /*09f0*/  FADD R20, R25, 1 ;  /* 0x3f80000019147421 */ /* 0x000fe20000000000 */
[----:B------:R-:W-:Y:S01]  /*0a00*/  VIADD R8, R8, 0x4 ;  /* 0x0000000408087836 */ /* 0x000fe20000000000 */
[----:B--2---:R-:W-:Y:S02]  /*0a10*/  FSETP.EQ.AND P2, PT, R14, 1, !P2 ;  /* 0x3f8000000e00780b */ /* 0x004fe40005742000 */
[----:B---3--:R-:W-:Y:S02]  /*0a20*/  FSETP.EQ.AND P1, PT, R16, 1, !P1 ;  /* 0x3f8000001000780b */ /* 0x008fe40004f22000 */
[----:B----4-:R-:W-:Y:S02]  /*0a30*/  FSETP.EQ.AND P3, PT, R10, 1, !P3 ;  /* 0x3f8000000a00780b */ /* 0x010fe40005f62000 */
[----:B------:R-:W-:Y:S02]  /*0a40*/  FSEL R25, R20, R25, P1 ;  /* 0x0000001914197208 */ /* 0x000fe40000800000 */
[----:B-----5:R-:W-:-:S05]  /*0a50*/  FSETP.EQ.AND P0, PT, R18, 1, !P0 ;  /* 0x3f8000001200780b */ /* 0x020fca0004702000 */
[----:B------:R-:W-:-:S04]  /*0a60*/  @P2 FADD R25, R25, 1 ;  /* 0x3f80000019192421 */ /* 0x000fc80000000000 */
[----:B------:R-:W-:-:S04]  /*0a70*/  @P3 FADD R25, R25, 1 ;  /* 0x3f80000019193421 */ /* 0x000fc80000000000 */
[----:B------:R-:W-:-:S07]  /*0a80*/  @P0 FADD R25, R25, 1 ;  /* 0x3f80000019190421 */ /* 0x000fce0000000000 */
.L_x_4:
[----:B------:R-:W-:Y:S05]  /*0a90*/  @!P4 BRA `(.L_x_1) ;  /* 0x0000000000b0c947 */ /* 0x000fea0003800000 */
[----:B------:R-:W-:-:S04]  /*0aa0*/  LOP3.LUT R9, R6, 0x3, RZ, 0x3c, !PT ;  /* 0x0000000306097812 */ /* 0x000fc800078e3cff */
[----:B------:R-:W-:-:S04]  /*0ab0*/  IADD3 R9, PT, PT, R9, UR4, RZ ;  /* 0x0000000409097c10 */ /* 0x000fc8000fffe0ff */
[C---:B------:R-:W-:Y:S02]  /*0ac0*/  LOP3.LUT R10, R9.reuse, 0x3, RZ, 0xc0, !PT ;  /* 0x00000003090a7812 */ /* 0x040fe400078ec0ff */
[----:B------:R-:W-:Y:S02]  /*0ad0*/  LOP3.LUT R9, R9, 0x1, RZ, 0xc0, !PT ;  /* 0x0000000109097812 */ /* 0x000fe400078ec0ff */
[----:B------:R-:W-:Y:S02]  /*0ae0*/  ISETP.NE.AND P0, PT, R10, 0x1, PT ;  /* 0x000000010a00780c */ /* 0x000fe40003f05270 */
[----:B------:R-:W-:-:S11]  /*0af0*/  ISETP.NE.U32.AND P2, PT, R9, 0x1, PT ;  /* 0x000000010900780c */ /* 0x000fd60003f45070 */
[----:B------:R-:W-:Y:S05]  /*0b00*/  @!P0 BRA `(.L_x_5) ;  /* 0x0000000000588947 */ /* 0x000fea0003800000 */
[----:B------:R-:W0:Y:S02]  /*0b10*/  LDCU UR5, c[0x0][0x388] ;  /* 0x00007100ff0577ac */ /* 0x000e240008000800 */
[----:B0-----:R-:W-:-:S04]  /*0b20*/  IMAD R11, R2, UR5, R8 ;  /* 0x00000005020b7c24 */ /* 0x001fc8000f8e0208 */
[----:B------:R-:W-:-:S04]  /*0b30*/  VIADD R15, R11, 0x1 ;  /* 0x000000010b0f7836 */ /* 0x000fc80000000000 */
[----:B------:R-:W-:-:S04]  /*0b40*/  IMAD.WIDE.U32 R14, R15, 0x4, R12 ;  /* 0x000000040f0e7825 */ /* 0x000fc800078e000c */
[----:B------:R-:W-:Y:S02]  /*0b50*/  IMAD.WIDE.U32 R10, R11, 0x4, R12 ;  /* 0x000000040b0a7825 */ /* 0x000fe400078e000c */
[----:B------:R-:W2:Y:S04]  /*0b60*/  LDG.E R14, desc[UR6][R14.64] ;  /* 0x000000060e0e7981 */ /* 0x000ea8000c1e1900 */
[----:B------:R-:W3:Y:S01]  /*0b70*/  LDG.E R10, desc[UR6][R10.64] ;  /* 0x000000060a0a7981 */ /* 0x000ee2000c1e1900 */
[----:B--2---:R-:W-:Y:S02]  /*0b80*/  FSETP.NEU.AND P1, PT, R14, 1, PT ;  /* 0x3f8000000e00780b */ /* 0x004fe40003f2d000 */
[----:B---3--:R-:W-:-:S11]  /*0b90*/  FSETP.NEU.AND P0, PT, R10, 1, PT ;  /* 0x3f8000000a00780b */ /* 0x008fd60003f0d000 */
[----:B------:R-:W-:-:S04]  /*0ba0*/  @!P1 IMAD R9, R5, UR5, R8 ;  /* 0x0000000505099c24 */ /* 0x000fc8000f8e0208 */
[----:B------:R-:W-:Y:S02]  /*0bb0*/  @!P1 VIADD R9, R9, 0x1 ;  /* 0x0000000109099836 */ /* 0x000fe40000000000 */
[----:B------:R-:W-:Y:S02]  /*0bc0*/  @!P0 IMAD R17, R5, UR5, R8 ;  /* 0x0000000505118c24 */ /* 0x000fe4000f8e0208 */
[----:B------:R-:W-:-:S04]  /*0bd0*/  @!P1 IMAD.WIDE.U32 R18, R9, 0x4, R12 ;  /* 0x0000000409129825 */ /* 0x000fc800078e000c */
[----:B------:R-:W-:Y:S02]  /*0be0*/  @!P0 IMAD.WIDE.U32 R16, R17, 0x4, R12 ;  /* 0x0000000411108825 */ /* 0x000fe400078e000c */
[----:B------:R-:W2:Y:S04]  /*0bf0*/  @!P1 LDG.E R18, desc[UR6][R18.64] ;  /* 0x0000000612129981 */ /* 0x000ea8000c1e1900 */
[----:B------:R-:W3:Y:S01]  /*0c00*/  @!P0 LDG.E R16, desc[UR6][R16.64] ;  /* 0x0000000610108981 */ /* 0x000ee2000c1e1900 */
[----:B------:R-:W-:Y:S01]  /*0c10*/  FADD R10, R25, 1 ;  /* 0x3f800000190a7421 */ /* 0x000fe20000000000 */
[----:B------:R-:W-:Y:S02]  /*0c20*/  IADD3 R8, PT, PT, R8, 0x2, RZ ;  /* 0x0000000208087810 */ /* 0x000fe40007ffe0ff */
[----:B--2---:R-:W-:-:S02]  /*0c30*/  FSETP.EQ.AND P1, PT, R18, 1, !P1 ;  /* 0x3f8000001200780b */ /* 0x004fc40004f22000 */
[----:B---3--:R-:W-:-:S04]  /*0c40*/  FSETP.EQ.AND P0, PT, R16, 1, !P0 ;  /* 0x3f8000001000780b */ /* 0x008fc80004702000 */
[----:B------:R-:W-:-:S07]  /*0c50*/  FSEL R25, R10, R25, P0 ;  /* 0x000000190a197208 */ /* 0x000fce0000000000 */
[----:B------:R-:W-:-:S07]  /*0c60*/  @P1 FADD R25, R25, 1 ;  /* 0x3f80000019191421 */ /* 0x000fce0000000000 */
.L_x_5:
[----:B------:R-:W-:Y:S05]  /*0c70*/  @P2 BRA `(.L_x_1) ;  /* 0x0000000000382947 */ /* 0x000fea0003800000 */
[----:B------:R-:W0:Y:S02]  /*0c80*/  LDC R9, c[0x0][0x388] ;  /* 0x0000e200ff097b82 */ /* 0x000e240000000800 */
[----:B0-----:R-:W-:-:S04]  /*0c90*/  IMAD R11, R2, R9, R8 ;  /* 0x00000009020b7224 */ /* 0x001fc800078e0208 */
[----:B------:R-:W-:-:S06]  /*0ca0*/  IMAD.WIDE.U32 R10, R11, 0x4, R12 ;  /* 0x000000040b0a7825 */ /* 0x000fcc00078e000c */
[----:B------:R-:W2:Y:S01]  /*0cb0*/  LDG.E R10, desc[UR6][R10.64] ;  /* 0x000000060a0a7981 */ /* 0x000ea2000c1e1900 */
[----:B------:R-:W-:Y:S01]  /*0cc0*/  BSSY.RECONVERGENT B1, `(.L_x_6) ;  /* 0x0000008000017945 */ /* 0x000fe20003800200 */
[----:B------:R-:W-:Y:S02]  /*0cd0*/  PLOP3.LUT P0, PT, PT, PT, PT, 0x8, 0x80 ;  /* 0x000000000080781c */ /* 0x000fe40003f0e170 */
[----:B--2---:R-:W-:-:S13]  /*0ce0*/  FSETP.NEU.AND P1, PT, R10, 1, PT ;  /* 0x3f8000000a00780b */ /* 0x004fda0003f2d000 */
[----:B------:R-:W-:Y:S05]  /*0cf0*/  @P1 BRA `(.L_x_7) ;  /* 0x0000000000101947 */ /* 0x000fea0003800000 */
[----:B------:R-:W-:-:S04]  /*0d00*/  IMAD R9, R5, R9, R8 ;  /* 0x0000000905097224 */ /* 0x000fc800078e0208 */
[----:B------:R-:W-:-:S06]  /*0d10*/  IMAD.WIDE.U32 R12, R9, 0x4, R12 ;  /* 0x00000004090c7825 */ /* 0x000fcc00078e000c */
[----:B------:R-:W2:Y:S02]  /*0d20*/  LDG.E R12, desc[UR6][R12.64] ;  /* 0x000000060c0c7981 */ /* 0x000ea4000c1e1900 */
[----:B--2---:R-:W-:-:S13]  /*0d30*/  FSETP.EQ.AND P0, PT, R12, 1, PT ;  /* 0x3f8000000c00780b */ /* 0x004fda0003f02000 */
.L_x_7:
[----:B------:R-:W-:Y:S05]  /*0d40*/  BSYNC.RECONVERGENT B1 ;  /* 0x0000000000017941 */ /* 0x000fea0003800200 */
.L_x_6:
[----:B------:R-:W-:-:S07]  /*0d50*/  @P0 FADD R25, R25, 1 ;  /* 0x3f80000019190421 */ /* 0x000fce0000000000 */
.L_x_1:
[----:B0-----:R-:W-:Y:S05]  /*0d60*/  BSYNC.RECONVERGENT B0 ;  /* 0x0000000000007941 */ /* 0x001fea0003800200 */
.L_x_0:
[----:B------:R-:W0:Y:S01]  /*0d70*/  LDCU UR5, c[0x0][0x388] ;  /* 0x00007100ff0577ac */ /* 0x000e220008000800 */
[----:B------:R-:W-:Y:S01]  /*0d80*/  VIADD R5, R5, 0x1 ;  /* 0x0000000105057836 */ /* 0x000fe20000000000 */
[----:B------:R-:W-:Y:S01]  /*0d90*/  IADD3 R6, PT, PT, R6, 0x1, RZ ;  /* 0x0000000106067810 */ /* 0x000fe20007ffe0ff */
[----:B------:R-:W-:-:S03]  /*0da0*/  VIADD R7, R7, 0x1 ;  /* 0x0000000107077836 */ /* 0x000fc60000000000 */
[----:B0-----:R-:W-:-:S13]  /*0db0*/  ISETP.NE.AND P0, PT, R5, UR5, PT ;  /* 0x0000000505007c0c */ /* 0x001fda000bf05270 */
[----:B------:R-:W-:Y:S05]  /*0dc0*/  @P0 BRA `(.L_x_8) ;  /* 0xfffffff000c80947 */ /* 0x000fea000383ffff */
[C---:B------:R-:W-:Y:S01]  /*0dd0*/  FADD R3, R4.reuse, -1 ;  /* 0xbf80000004037421 */ /* 0x040fe20000000000 */
[----:B------:R-:W-:Y:S03]  /*0de0*/  BSSY.RECONVERGENT B0, `(.L_x_9) ;  /* 0x000000e000007945 */ /* 0x000fe60003800200 */
[----:B------:R-:W-:Y:S01]  /*0df0*/  FMUL R8, R4, R3 ;  /* 0x0000000304087220 */ /* 0x000fe20000400000 */
[----:B------:R-:W-:-:S03]  /*0e00*/  FADD R3, R25, R25 ;  /* 0x0000001919037221 */ /* 0x000fc60000000000 */
[----:B------:R-:W0:Y:S08]  /*0e10*/  MUFU.RCP R4, R8 ;  /* 0x0000000800047308 */ /* 0x000e300000001000 */
[----:B------:R-:W1:Y:S01]  /*0e20*/  FCHK P0, R3, R8 ;  /* 0x0000000803007302 */ /* 0x000e620000000000 */
[----:B0-----:R-:W-:-:S04]  /*0e30*/  FFMA R5, -R8, R4, 1 ;  /* 0x3f80000008057423 */ /* 0x001fc80000000104 */
[----:B------:R-:W-:-:S04]  /*0e40*/  FFMA R4, R4, R5, R4 ;  /* 0x0000000504047223 */ /* 0x000fc80000000004 */
[----:B------:R-:W-:-:S04]  /*0e50*/  FFMA R5, R3, R4, RZ ;  /* 0x0000000403057223 */ /* 0x000fc800000000ff */
[----:B------:R-:W-:-:S04]  /*0e60*/  FFMA R6, -R8, R5, R3 ;  /* 0x0000000508067223 */ /* 0x000fc80000000103 */
[----:B------:R-:W-:Y:S01]  /*0e70*/  FFMA R4, R4, R6, R5 ;  /* 0x0000000604047223 */ /* 0x000fe20000000005 */
[----:B-1----:R-:W-:Y:S06]  /*0e80*/  @!P0 BRA `(.L_x_10) ;  /* 0x00000000000c8947 */ /* 0x002fec0003800000 */
[----:B------:R-:W-:-:S07]  /*0e90*/  MOV R6, 0xeb0 ;  /* 0x00000eb000067802 */ /* 0x000fce0000000f00 */
[----:B------:R-:W-:Y:S05]  /*0ea0*/  CALL.REL.NOINC `($__internal_0_$__cuda_sm3x_div_rn_noftz_f32_slowpath) ;  /* 0x0000000400507944 */ /* 0x000fea0003c00000 */
[----:B------:R-:W-:-:S07]  /*0eb0*/  IMAD.MOV.U32 R4, RZ, RZ, R3 ;  /* 0x000000ffff047224 */ /* 0x000fce00078e0003 */
.L_x_10:
[----:B------:R-:W-:Y:S05]  /*0ec0*/  BSYNC.RECONVERGENT B0 ;  /* 0x0000000000007941 */ /* 0x000fea0003800200 */
.L_x_9:
[----:B------:R-:W0:Y:S01]  /*0ed0*/  S2UR UR5, SR_CgaCtaId ;  /* 0x00000000000579c3 */ /* 0x000e220000008800 */
[----:B------:R-:W-:Y:S01]  /*0ee0*/  UMOV UR4, 0x400 ;  /* 0x0000040000047882 */ /* 0x000fe20000000000 */
[----:B------:R-:W-:Y:S01]  /*0ef0*/  ISETP.NE.AND P0, PT, R0, RZ, PT ;  /* 0x000000ff0000720c */ /* 0x000fe20003f05270 */
[----:B0-----:R-:W-:-:S06]  /*0f00*/  ULEA UR5, UR5, UR4, 0x18 ;  /* 0x0000000405057291 */ /* 0x001fcc000f8ec0ff */
[----:B------:R-:W-:-:S05]  /*0f10*/  LEA R3, R0, UR5, 0x2 ;  /* 0x0000000500037c11 */ /* 0x000fca000f8e10ff */
[----:B------:R0:W-:Y:S01]  /*0f20*/  STS [R3], R4 ;  /* 0x0000000403007388 */ /* 0x0001e20000000800 */
[----:B------:R-:W-:Y:S06]  /*0f30*/  BAR.SYNC.DEFER_BLOCKING 0x0 ;  /* 0x0000000000007b1d */ /* 0x000fec0000010000 */
[----:B------:R-:W-:Y:S05]  /*0f40*/  @P0 EXIT ;  /* 0x000000000000094d */ /* 0x000fea0003800000 */
[----:B------:R-:W-:Y:S01]  /*0f50*/  IMAD.MOV.U32 R0, RZ, RZ, RZ ;  /* 0x000000ffff007224 */ /* 0x000fe200078e00ff */
[----:B------:R-:W1:Y:S01]  /*0f60*/  LDCU UR9, c[0x0][0x388] ;  /* 0x00007100ff0977ac */ /* 0x000e620008000800 */
[----:B------:R-:W-:-:S05]  /*0f70*/  UMOV UR4, URZ ;  /* 0x000000ff00047c82 */ /* 0x000fca0008000000 */
.L_x_11:
[----:B0-----:R-:W-:Y:S01]  /*0f80*/  IADD3 R4, PT, PT, R2, UR4, RZ ;  /* 0x0000000402047c10 */ /* 0x001fe2000fffe0ff */
[----:B------:R-:W-:Y:S02]  /*0f90*/  ULEA UR8, UR4, UR5, 0x2 ;  /* 0x0000000504087291 */ /* 0x000fe4000f8e10ff */
[----:B------:R-:W-:Y:S01]  /*0fa0*/  UIADD3 UR4, UPT, UPT, UR4, 0x10, URZ ;  /* 0x0000001004047890 */ /* 0x000fe2000fffe0ff */
[C---:B-1----:R-:W-:Y:S01]  /*0fb0*/  ISETP.GE.U32.AND P2, PT, R4.reuse, UR9, PT ;  /* 0x0000000904007c0c */ /* 0x042fe2000bf46070 */
[C---:B------:R-:W-:Y:S01]  /*0fc0*/  VIADD R3, R4.reuse, 0x1 ;  /* 0x0000000104037836 */ /* 0x040fe20000000000 */
[C---:B------:R-:W-:Y:S01]  /*0fd0*/  IADD3 R7, PT, PT, R4.reuse, 0x3, RZ ;  /* 0x0000000304077810 */ /* 0x040fe20007ffe0ff */
[C---:B------:R-:W-:Y:S01]  /*0fe0*/  VIADD R6, R4.reuse, 0x2 ;  /* 0x0000000204067836 */ /* 0x040fe20000000000 */
[----:B------:R-:W-:Y:S01]  /*0ff0*/  UISETP.NE.AND UP0, UPT, UR4, 0x80, UPT ;  /* 0x000000800400788c */ /* 0x000fe2000bf05270 */
[----:B------:R-:W-:Y:S01]  /*1000*/  VIADD R8, R4, 0x7 ;  /* 0x0000000704087836 */ /* 0x000fe20000000000 */
[----:B------:R-:W-:-:S02]  /*1010*/  ISETP.GE.U32.AND P1, PT, R3, UR9, PT ;  /* 0x0000000903007c0c */ /* 0x000fc4000bf26070 */
[----:B------:R-:W-:Y:S01]  /*1020*/  ISETP.GE.U32.AND P0, PT, R6, UR9, PT ;  /* 0x0000000906007c0c */ /* 0x000fe2000bf06070 */
[C---:B------:R-:W-:Y:S01]  /*1030*/  VIADD R6, R4.reuse, 0x4 ;  /* 0x0000000404067836 */ /* 0x040fe20000000000 */
[----:B------:R-:W-:Y:S01]  /*1040*/  ISETP.GE.U32.AND P4, PT, R7, UR9, PT ;  /* 0x0000000907007c0c */ /* 0x000fe2000bf86070 */
[----:B------:R-:W-:Y:S02]  /*1050*/  VIADD R7, R4, 0x5 ;  /* 0x0000000504077836 */ /* 0x000fe40000000000 */
[----:B------:R-:W0:Y:S01]  /*1060*/  @!P2 LDS R3, [UR8] ;  /* 0x00000008ff03a984 */ /* 0x000e220008000800 */
[----:B------:R-:W-:Y:S02]  /*1070*/  ISETP.GE.U32.AND P6, PT, R6, UR9, PT ;  /* 0x0000000906007c0c */ /* 0x000fe4000bfc6070 */
[----:B------:R-:W-:Y:S02]  /*1080*/  ISETP.GE.U32.AND P5, PT, R7, UR9, PT ;  /* 0x0000000907007c0c */ /* 0x000fe4000bfa6070 */
[----:B------:R-:W-:Y:S01]  /*1090*/  IADD3 R6, PT, PT, R4, 0x6, RZ ;  /* 0x0000000604067810 */ /* 0x000fe20007ffe0ff */
[----:B------:R-:W1:Y:S03]  /*10a0*/  @!P1 LDS R5, [UR8+0x4] ;  /* 0x00000408ff059984 */ /* 0x000e660008000800 */
[----:B------:R-:W-:Y:S01]  /*10b0*/  ISETP.GE.U32.AND P3, PT, R6, UR9, PT ;  /* 0x0000000906007c0c */ /* 0x000fe2000bf66070 */
[----:B------:R-:W2:Y:S01]  /*10c0*/  @!P0 LDS R7, [UR8+0x8] ;  /* 0x00000808ff078984 */ /* 0x000ea20008000800 */
[----:B------:R-:W-:-:S03]  /*10d0*/  VIADD R6, R4, 0x8 ;  /* 0x0000000804067836 */ /* 0x000fc60000000000 */
[----:B------:R-:W3:Y:S04]  /*10e0*/  @!P4 LDS R9, [UR8+0xc] ;  /* 0x00000c08ff09c984 */ /* 0x000ee80008000800 */
[----:B------:R-:W-:Y:S04]  /*10f0*/  @!P5 LDS R11, [UR8+0x14] ;  /* 0x00001408ff0bd984 */ /* 0x000fe80008000800 */
[----:B------:R-:W-:Y:S01]  /*1100*/  @!P3 LDS R13, [UR8+0x18] ;  /* 0x00001808ff0db984 */ /* 0x000fe20008000800 */
[----:B0-----:R-:W-:Y:S01]  /*1110*/  @!P2 FADD R0, R0, R3 ;  /* 0x000000030000a221 */ /* 0x001fe20000000000 */
[----:B------:R-:W-:-:S02]  /*1120*/  ISETP.GE.U32.AND P2, PT, R8, UR9, PT ;  /* 0x0000000908007c0c */ /* 0x000fc4000bf46070 */
[----:B------:R-:W0:Y:S01]  /*1130*/  @!P6 LDS R3, [UR8+0x10] ;  /* 0x00001008ff03e984 */ /* 0x000e220008000800 */
[----:B-1----:R-:W-:Y:S01]  /*1140*/  @!P1 FADD R0, R0, R5 ;  /* 0x0000000500009221 */ /* 0x002fe20000000000 */
[----:B------:R-:W-:Y:S02]  /*1150*/  ISETP.GE.U32.AND P1, PT, R6, UR9, PT ;  /* 0x0000000906007c0c */ /* 0x000fe4000bf26070 */
[----:B------:R-:W-:Y:S01]  /*1160*/  IADD3 R6, PT, PT, R4, 0x9, RZ ;  /* 0x0000000904067810 */ /* 0x000fe20007ffe0ff */
[----:B--2---:R-:W-:Y:S01]  /*1170*/  @!P0 FADD R0, R0, R7 ;  /* 0x0000000700008221 */ /* 0x004fe20000000000 */
[----:B------:R-:W-:Y:S02]  /*1180*/  VIADD R7, R4, 0xa ;  /* 0x0000000a04077836 */ /* 0x000fe40000000000 */
[----:B------:R-:W-:-:S03]  /*1190*/  ISETP.GE.U32.AND P0, PT, R6, UR9, PT ;  /* 0x0000000906007c0c */ /* 0x000fc6000bf06070 */
[----:B------:R-:W1:Y:S01]  /*11a0*/  @!P2 LDS R15, [UR8+0x1c] ;  /* 0x00001c08ff0fa984 */ /* 0x000e620008000800 */
[----:B---3--:R-:W-:Y:S01]  /*11b0*/  @!P4 FADD R0, R0, R9 ;  /* 0x000000090000c221 */ /* 0x008fe20000000000 */
[----:B------:R-:W-:Y:S01]  /*11c0*/  VIADD R6, R4, 0xb ;  /* 0x0000000b04067836 */ /* 0x000fe20000000000 */
[----:B------:R-:W-:Y:S01]  /*11d0*/  ISETP.GE.U32.AND P4, PT, R7, UR9, PT ;  /* 0x0000000907007c0c */ /* 0x000fe2000bf86070 */
[----:B------:R-:W2:Y:S06]  /*11e0*/  @!P1 LDS R5, [UR8+0x20] ;  /* 0x00002008ff059984 */ /* 0x000eac0008000800 */
[----:B------:R-:W3:Y:S06]  /*11f0*/  @!P0 LDS R7, [UR8+0x24] ;  /* 0x00002408ff078984 */ /* 0x000eec0008000800 */
[----:B------:R-:W4:Y:S01]  /*1200*/  @!P4 LDS R9, [UR8+0x28] ;  /* 0x00002808ff09c984 */ /* 0x000f220008000800 */
[----:B0-----:R-:W-:Y:S01]  /*1210*/  @!P6 FADD R0, R0, R3 ;  /* 0x000000030000e221 */ /* 0x001fe20000000000 */
[----:B------:R-:W-:-:S02]  /*1220*/  IADD3 R3, PT, PT, R4, 0xc, RZ ;  /* 0x0000000c04037810 */ /* 0x000fc40007ffe0ff */
[----:B------:R-:W-:Y:S01]  /*1230*/  ISETP.GE.U32.AND P6, PT, R6, UR9, PT ;  /* 0x0000000906007c0c */ /* 0x000fe2000bfc6070 */
[----:B------:R-:W-:Y:S01]  /*1240*/  @!P5 FADD R0, R0, R11 ;  /* 0x0000000b0000d221 */ /* 0x000fe20000000000 */
[----:B------:R-:W-:Y:S01]  /*1250*/  ISETP.GE.U32.AND P5, PT, R3, UR9, PT ;  /* 0x0000000903007c0c */ /* 0x000fe2000bfa6070 */
[----:B------:R-:W-:Y:S02]  /*1260*/  VIADD R3, R4, 0xd ;  /* 0x0000000d04037836 */ /* 0x000fe40000000000 */
[----:B------:R-:W-:Y:S01]  /*1270*/  @!P3 FADD R0, R0, R13 ;  /* 0x0000000d0000b221 */ /* 0x000fe20000000000 */
[----:B------:R-:W-:Y:S02]  /*1280*/  VIADD R6, R4, 0xe ;  /* 0x0000000e04067836 */ /* 0x000fe40000000000 */
[----:B------:R-:W-:Y:S01]  /*1290*/  ISETP.GE.U32.AND P3, PT, R3, UR9, PT ;  /* 0x0000000903007c0c */ /* 0x000fe2000bf66070 */
[----:B-1----:R-:W-:Y:S01]  /*12a0*/  @!P2 FADD R0, R0, R15 ;  /* 0x0000000f0000a221 */ /* 0x002fe20000000000 */
[----:B------:R-:W-:-:S02]  /*12b0*/  IADD3 R3, PT, PT, R4, 0xf, RZ ;  /* 0x0000000f04037810 */ /* 0x000fc40007ffe0ff */
[----:B------:R-:W-:Y:S01]  /*12c0*/  ISETP.GE.U32.AND P2, PT, R6, UR9, PT ;  /* 0x0000000906007c0c */ /* 0x000fe2000bf46070 */
[----:B------:R-:W0:Y:S01]  /*12d0*/  @!P6 LDS R11, [UR8+0x2c] ;  /* 0x00002c08ff0be984 */ /* 0x000e220008000800 */
[----:B--2---:R-:W-:Y:S01]  /*12e0*/  @!P1 FADD R0, R0, R5 ;  /* 0x0000000500009221 */ /* 0x004fe20000000000 */
[----:B------:R-:W-:Y:S02]  /*12f0*/  ISETP.GE.U32.AND P1, PT, R3, UR9, PT ;  /* 0x0000000903007c0c */ /* 0x000fe4000bf26070 */
[----:B------:R-:W1:Y:S01]  /*1300*/  @!P5 LDS R3, [UR8+0x30] ;  /* 0x00003008ff03d984 */ /* 0x000e620008000800 */
[----:B---3--:R-:W-:-:S03]  /*1310*/  @!P0 FADD R0, R0, R7 ;  /* 0x0000000700008221 */ /* 0x008fc60000000000 */
[----:B------:R-:W2:Y:S01]  /*1320*/  @!P3 LDS R5, [UR8+0x34] ;  /* 0x00003408ff05b984 */ /* 0x000ea20008000800 */
[----:B----4-:R-:W-:-:S03]  /*1330*/  @!P4 FADD R0, R0, R9 ;  /* 0x000000090000c221 */ /* 0x010fc60000000000 */
[----:B------:R-:W3:Y:S04]  /*1340*/  @!P2 LDS R13, [UR8+0x38] ;  /* 0x00003808ff0da984 */ /* 0x000ee80008000800 */
[----:B------:R-:W4:Y:S01]  /*1350*/  @!P1 LDS R15, [UR8+0x3c] ;  /* 0x00003c08ff0f9984 */ /* 0x000f220008000800 */
[----:B0-----:R-:W-:-:S04]  /*1360*/  @!P6 FADD R0, R0, R11 ;  /* 0x0000000b0000e221 */ /* 0x001fc80000000000 */
[----:B-1----:R-:W-:-:S04]  /*1370*/  @!P5 FADD R0, R0, R3 ;  /* 0x000000030000d221 */ /* 0x002fc80000000000 */
[----:B--2---:R-:W-:-:S04]  /*1380*/  @!P3 FADD R0, R0, R5 ;  /* 0x000000050000b221 */ /* 0x004fc80000000000 */
[----:B---3--:R-:W-:-:S04]  /*1390*/  @!P2 FADD R0, R0, R13 ;  /* 0x0000000d0000a221 */ /* 0x008fc80000000000 */
[----:B----4-:R-:W-:Y:S01]  /*13a0*/  @!P1 FADD R0, R0, R15 ;  /* 0x0000000f00009221 */ /* 0x010fe20000000000 */
[----:B------:R-:W-:Y:S06]  /*13b0*/  BRA.U UP0, `(.L_x_11) ;  /* 0xfffffff900f07547 */ /* 0x000fec000b83ffff */
[----:B------:R-:W0:Y:S02]  /*13c0*/  LDC.64 R2, c[0x0][0x390] ;  /* 0x0000e400ff027b82 */ /* 0x000e240000000a00 */
[----:B0-----:R-:W-:Y:S01]  /*13d0*/  REDG.E.ADD.F32.FTZ.RN.STRONG.GPU desc[UR6][R2.64], R0 ;  /* 0x00000000020079a6 */ /* 0x001fe2000c12f306 */
[----:B------:R-:W-:Y:S05]  /*13e0*/  EXIT ;  /* 0x000000000000794d */ /* 0x000fea0003800000 */
        .weak           $__internal_0_$__cuda_sm3x_div_rn_noftz_f32_slowpath
        .type           $__internal_0_$__cuda_sm3x_div_rn_noftz_f32_slowpath,@function
        .size           $__internal_0_$__cuda_sm3x_div_rn_noftz_f32_slowpath,(.L_x_24 - $__internal_0_$__cuda_sm3x_div_rn_noftz_f32_slowpath)
$__internal_0_$__cuda_sm3x_div_rn_noftz_f32_slowpath:
[----:B------:R-:W-:Y:S01]  /*13f0*/  SHF.R.U32.HI R5, RZ, 0x17, R8 ;  /* 0x00000017ff057819 */ /* 0x000fe20000011608 */
[----:B------:R-:W-:Y:S01]  /*1400*/  BSSY.RECONVERGENT B1, `(.L_x_12) ;  /* 0x0000064000017945 */ /* 0x000fe20003800200 */
[--C-:B------:R-:W-:Y:S02]  /*1410*/  SHF.R.U32.HI R4, RZ, 0x17, R3.reuse ;  /* 0x00000017ff047819 */ /* 0x100fe40000011603 */
[----:B------:R-:W-:Y:S01]  /*1420*/  LOP3.LUT R13, R5, 0xff, RZ, 0xc0, !PT ;  /* 0x000000ff050d7812 */ /* 0x000fe200078ec0ff */
[----:B------:R-:W-:Y:S01]  /*1430*/  IMAD.MOV.U32 R5, RZ, RZ, R3 ;  /* 0x000000ffff057224 */ /* 0x000fe200078e0003 */
[----:B------:R-:W-:-:S03]  /*1440*/  LOP3.LUT R11, R4, 0xff, RZ, 0xc0, !PT ;  /* 0x000000ff040b7812 */ /* 0x000fc600078ec0ff */
[----:B------:R-:W-:Y:S01]  /*1450*/  VIADD R10, R13, 0xffffffff ;  /* 0xffffffff0d0a7836 */ /* 0x000fe20000000000 */
[----:B------:R-:W-:-:S04]  /*1460*/  IADD3 R9, PT, PT, R11, -0x1, RZ ;  /* 0xffffffff0b097810 */ /* 0x000fc80007ffe0ff */
[----:B------:R-:W-:-:S04]  /*1470*/  ISETP.GT.U32.AND P0, PT, R10, 0xfd, PT ;  /* 0x000000fd0a00780c */ /* 0x000fc80003f04070 */
[----:B------:R-:W-:-:S13]  /*1480*/  ISETP.GT.U32.OR P0, PT, R9, 0xfd, P0 ;  /* 0x000000fd0900780c */ /* 0x000fda0000704470 */
[----:B------:R-:W-:Y:S01]  /*1490*/  @!P0 MOV R7, RZ ;  /* 0x000000ff00078202 */ /* 0x000fe20000000f00 */
[----:B------:R-:W-:Y:S06]  /*14a0*/  @!P0 BRA `(.L_x_13) ;  /* 0x0000000000608947 */ /* 0x000fec0003800000 */
[----:B------:R-:W-:Y:S01]  /*14b0*/  FSETP.GTU.FTZ.AND P0, PT, |R3|, +INF , PT ;  /* 0x7f8000000300780b */ /* 0x000fe20003f1c200 */
[----:B------:R-:W-:Y:S01]  /*14c0*/  IMAD.MOV.U32 R4, RZ, RZ, R8 ;  /* 0x000000ffff047224 */ /* 0x000fe200078e0008 */
[----:B------:R-:W-:-:S04]  /*14d0*/  FSETP.GTU.FTZ.AND P1, PT, |R8|, +INF , PT ;  /* 0x7f8000000800780b */ /* 0x000fc80003f3c200 */
[----:B------:R-:W-:-:S13]  /*14e0*/  PLOP3.LUT P0, PT, P0, P1, PT, 0xf8, 0x8f ;  /* 0x00000000008f781c */ /* 0x000fda0000703f70 */
[----:B------:R-:W-:Y:S05]  /*14f0*/  @P0 BRA `(.L_x_14) ;  /* 0x00000004004c0947 */ /* 0x000fea0003800000 */
[----:B------:R-:W-:-:S13]  /*1500*/  LOP3.LUT P0, RZ, R8, 0x7fffffff, R5, 0xc8, !PT ;  /* 0x7fffffff08ff7812 */ /* 0x000fda000780c805 */
[----:B------:R-:W-:Y:S05]  /*1510*/  @!P0 BRA `(.L_x_15) ;  /* 0x00000004003c8947 */ /* 0x000fea0003800000 */
[C---:B------:R-:W-:Y:S02]  /*1520*/  FSETP.NEU.FTZ.AND P0, PT, |R3|.reuse, +INF , PT ;  /* 0x7f8000000300780b */ /* 0x040fe40003f1d200 */
[----:B------:R-:W-:Y:S02]  /*1530*/  FSETP.NEU.FTZ.AND P2, PT, |R4|, +INF , PT ;  /* 0x7f8000000400780b */ /* 0x000fe40003f5d200 */
[----:B------:R-:W-:-:S11]  /*1540*/  FSETP.NEU.FTZ.AND P1, PT, |R3|, +INF , PT ;  /* 0x7f8000000300780b */ /* 0x000fd60003f3d200 */
[----:B------:R-:W-:Y:S05]  /*1550*/  @!P2 BRA !P0, `(.L_x_15) ;  /* 0x00000004002ca947 */ /* 0x000fea0004000000 */
[----:B------:R-:W-:-:S04]  /*1560*/  LOP3.LUT P0, RZ, R5, 0x7fffffff, RZ, 0xc0, !PT ;  /* 0x7fffffff05ff7812 */ /* 0x000fc8000780c0ff */
[----:B------:R-:W-:-:S13]  /*1570*/  PLOP3.LUT P0, PT, P2, P0, PT, 0x2f, 0xf2 ;  /* 0x0000000000f2781c */ /* 0x000fda0001700577 */
[----:B------:R-:W-:Y:S05]  /*1580*/  @P0 BRA `(.L_x_16) ;  /* 0x0000000400180947 */ /* 0x000fea0003800000 */
[----:B------:R-:W-:-:S04]  /*1590*/  LOP3.LUT P0, RZ, R8, 0x7fffffff, RZ, 0xc0, !PT ;  /* 0x7fffffff08ff7812 */ /* 0x000fc8000780c0ff */
[----:B------:R-:W-:-:S13]  /*15a0*/  PLOP3.LUT P0, PT, P1, P0, PT, 0x2f, 0xf2 ;  /* 0x0000000000f2781c */ /* 0x000fda0000f00577 */
[----:B------:R-:W-:Y:S05]  /*15b0*/  @P0 BRA `(.L_x_17) ;  /* 0x0000000400000947 */ /* 0x000fea0003800000 */
[----:B------:R-:W-:Y:S02]  /*15c0*/  ISETP.GE.AND P0, PT, R9, RZ, PT ;  /* 0x000000ff0900720c */ /* 0x000fe40003f06270 */
[----:B------:R-:W-:-:S11]  /*15d0*/  ISETP.GE.AND P1, PT, R10, RZ, PT ;  /* 0x000000ff0a00720c */ /* 0x000fd60003f26270 */
[----:B------:R-:W-:Y:S01]  /*15e0*/  @P0 MOV R7, RZ ;  /* 0x000000ff00070202 */ /* 0x000fe20000000f00 */
[----:B------:R-:W-:Y:S02]  /*15f0*/  @!P0 IMAD.MOV.U32 R7, RZ, RZ, -0x40 ;  /* 0xffffffc0ff078424 */ /* 0x000fe400078e00ff */
[----:B------:R-:W-:Y:S01]  /*1600*/  @!P0 FFMA R5, R3, 1.84467440737095516160e+19, RZ ;  /* 0x5f80000003058823 */ /* 0x000fe200000000ff */
[----:B------:R-:W-:Y:S02]  /*1610*/  @!P1 FFMA R8, R4, 1.84467440737095516160e+19, RZ ;  /* 0x5f80000004089823 */ /* 0x000fe400000000ff */
[----:B------:R-:W-:-:S07]  /*1620*/  @!P1 IADD3 R7, PT, PT, R7, 0x40, RZ ;  /* 0x0000004007079810 */ /* 0x000fce0007ffe0ff */
.L_x_13:
[----:B------:R-:W-:Y:S01]  /*1630*/  LEA R3, R13, 0xc0800000, 0x17 ;  /* 0xc08000000d037811 */ /* 0x000fe200078eb8ff */
[----:B------:R-:W-:Y:S01]  /*1640*/  BSSY.RECONVERGENT B2, `(.L_x_18) ;  /* 0x0000036000027945 */ /* 0x000fe20003800200 */
[----:B------:R-:W-:-:S03]  /*1650*/  IADD3 R4, PT, PT, R11, -0x7f, RZ ;  /* 0xffffff810b047810 */ /* 0x000fc60007ffe0ff */
[----:B------:R-:W-:Y:S02]  /*1660*/  IMAD.IADD R8, R8, 0x1, -R3 ;  /* 0x0000000108087824 */ /* 0x000fe400078e0a03 */
[----:B------:R-:W-:Y:S02]  /*1670*/  IMAD R3, R4, -0x800000, R5 ;  /* 0xff80000004037824 */ /* 0x000fe400078e0205 */
[----:B------:R0:W1:Y:S01]  /*1680*/  MUFU.RCP R9, R8 ;  /* 0x0000000800097308 */ /* 0x0000620000001000 */
[----:B------:R-:W-:Y:S01]  /*1690*/  FADD.FTZ R10, -R8, -RZ ;  /* 0x800000ff080a7221 */ /* 0x000fe20000010100 */
[----:B0-----:R-:W-:-:S05]  /*16a0*/  IADD3 R8, PT, PT, R4, 0x7f, -R13 ;  /* 0x0000007f04087810 */ /* 0x001fca0007ffe80d */
[----:B------:R-:W-:Y:S02]  /*16b0*/  IMAD.IADD R8, R8, 0x1, R7 ;  /* 0x0000000108087824 */ /* 0x000fe400078e0207 */
[----:B-1----:R-:W-:-:S04]  /*16c0*/  FFMA R12, R9, R10, 1 ;  /* 0x3f800000090c7423 */ /* 0x002fc8000000000a */
[----:B------:R-:W-:-:S04]  /*16d0*/  FFMA R14, R9, R12, R9 ;  /* 0x0000000c090e7223 */ /* 0x000fc80000000009 */
[----:B------:R-:W-:-:S04]  /*16e0*/  FFMA R5, R3, R14, RZ ;  /* 0x0000000e03057223 */ /* 0x000fc800000000ff */
[----:B------:R-:W-:-:S04]  /*16f0*/  FFMA R12, R10, R5, R3 ;  /* 0x000000050a0c7223 */ /* 0x000fc80000000003 */
[----:B------:R-:W-:-:S04]  /*1700*/  FFMA R5, R14, R12, R5 ;  /* 0x0000000c0e057223 */ /* 0x000fc80000000005 */
[----:B------:R-:W-:-:S04]  /*1710*/  FFMA R10, R10, R5, R3 ;  /* 0x000000050a0a7223 */ /* 0x000fc80000000003 */
[----:B------:R-:W-:-:S05]  /*1720*/  FFMA R3, R14, R10, R5 ;  /* 0x0000000a0e037223 */ /* 0x000fca0000000005 */
[----:B------:R-:W-:-:S04]  /*1730*/  SHF.R.U32.HI R4, RZ, 0x17, R3 ;  /* 0x00000017ff047819 */ /* 0x000fc80000011603 */
[----:B------:R-:W-:-:S04]  /*1740*/  LOP3.LUT R4, R4, 0xff, RZ, 0xc0, !PT ;  /* 0x000000ff04047812 */ /* 0x000fc800078ec0ff */
[----:B------:R-:W-:-:S05]  /*1750*/  IADD3 R9, PT, PT, R4, R8, RZ ;  /* 0x0000000804097210 */ /* 0x000fca0007ffe0ff */
[----:B------:R-:W-:-:S05]  /*1760*/  VIADD R4, R9, 0xffffffff ;  /* 0xffffffff09047836 */ /* 0x000fca0000000000 */
[----:B------:R-:W-:-:S13]  /*1770*/  ISETP.GE.U32.AND P0, PT, R4, 0xfe, PT ;  /* 0x000000fe0400780c */ /* 0x000fda0003f06070 */
[----:B------:R-:W-:Y:S05]  /*1780*/  @!P0 BRA `(.L_x_19) ;  /* 0x0000000000808947 */ /* 0x000fea0003800000 */
[----:B------:R-:W-:-:S13]  /*1790*/  ISETP.GT.AND P0, PT, R9, 0xfe, PT ;  /* 0x000000fe0900780c */ /* 0x000fda0003f04270 */
[----:B------:R-:W-:Y:S05]  /*17a0*/  @P0 BRA `(.L_x_20) ;  /* 0x00000000006c0947 */ /* 0x000fea0003800000 */
[----:B------:R-:W-:-:S13]  /*17b0*/  ISETP.GE.AND P0, PT, R9, 0x1, PT ;  /* 0x000000010900780c */ /* 0x000fda0003f06270 */
[----:B------:R-:W-:Y:S05]  /*17c0*/  @P0 BRA `(.L_x_21) ;  /* 0x0000000000740947 */ /* 0x000fea0003800000 */
[----:B------:R-:W-:Y:S02]  /*17d0*/  ISETP.GE.AND P0, PT, R9, -0x18, PT ;  /* 0xffffffe80900780c */ /* 0x000fe40003f06270 */
[----:B------:R-:W-:-:S11]  /*17e0*/  LOP3.LUT R3, R3, 0x80000000, RZ, 0xc0, !PT ;  /* 0x8000000003037812 */ /* 0x000fd600078ec0ff */
[----:B------:R-:W-:Y:S05]  /*17f0*/  @!P0 BRA `(.L_x_21) ;  /* 0x0000000000688947 */ /* 0x000fea0003800000 */
[-CC-:B------:R-:W-:Y:S01]  /*1800*/  FFMA.RZ R4, R14, R10.reuse, R5.reuse ;  /* 0x0000000a0e047223 */ /* 0x180fe2000000c005 */
[C---:B------:R-:W-:Y:S02]  /*1810*/  IADD3 R8, PT, PT, R9.reuse, 0x20, RZ ;  /* 0x0000002009087810 */ /* 0x040fe40007ffe0ff */
[C---:B------:R-:W-:Y:S02]  /*1820*/  ISETP.NE.AND P2, PT, R9.reuse, RZ, PT ;  /* 0x000000ff0900720c */ /* 0x040fe40003f45270 */
[----:B------:R-:W-:Y:S01]  /*1830*/  LOP3.LUT R7, R4, 0x7fffff, RZ, 0xc0, !PT ;  /* 0x007fffff04077812 */ /* 0x000fe200078ec0ff */
[CCC-:B------:R-:W-:Y:S01]  /*1840*/  FFMA.RP R4, R14.reuse, R10.reuse, R5.reuse ;  /* 0x0000000a0e047223 */ /* 0x1c0fe20000008005 */
[----:B------:R-:W-:Y:S01]  /*1850*/  FFMA.RM R5, R14, R10, R5 ;  /* 0x0000000a0e057223 */ /* 0x000fe20000004005 */
[----:B------:R-:W-:Y:S01]  /*1860*/  ISETP.NE.AND P1, PT, R9, RZ, PT ;  /* 0x000000ff0900720c */ /* 0x000fe20003f25270 */
[----:B------:R-:W-:Y:S01]  /*1870*/  IMAD.MOV R9, RZ, RZ, -R9 ;  /* 0x000000ffff097224 */ /* 0x000fe200078e0a09 */
[----:B------:R-:W-:-:S02]  /*1880*/  LOP3.LUT R7, R7, 0x800000, RZ, 0xfc, !PT ;  /* 0x0080000007077812 */ /* 0x000fc400078efcff */
[----:B------:R-:W-:Y:S02]  /*1890*/  FSETP.NEU.FTZ.AND P0, PT, R4, R5, PT ;  /* 0x000000050400720b */ /* 0x000fe40003f1d000 */
[----:B------:R-:W-:Y:S02]  /*18a0*/  SHF.L.U32 R8, R7, R8, RZ ;  /* 0x0000000807087219 */ /* 0x000fe400000006ff */
[----:B------:R-:W-:Y:S02]  /*18b0*/  SEL R4, R9, RZ, P2 ;  /* 0x000000ff09047207 */ /* 0x000fe40001000000 */
[----:B------:R-:W-:Y:S02]  /*18c0*/  ISETP.NE.AND P1, PT, R8, RZ, P1 ;  /* 0x000000ff0800720c */ /* 0x000fe40000f25270 */
[----:B------:R-:W-:Y:S02]  /*18d0*/  SHF.R.U32.HI R4, RZ, R4, R7 ;  /* 0x00000004ff047219 */ /* 0x000fe40000011607 */
[----:B------:R-:W-:-:S02]  /*18e0*/  PLOP3.LUT P0, PT, P0, P1, PT, 0xf8, 0x8f ;  /* 0x00000000008f781c */ /* 0x000fc40000703f70 */
[----:B------:R-:W-:Y:S02]  /*18f0*/  SHF.R.U32.HI R8, RZ, 0x1, R4 ;  /* 0x00000001ff087819 */ /* 0x000fe40000011604 */
[----:B------:R-:W-:-:S04]  /*1900*/  SEL R5, RZ, 0x1, !P0 ;  /* 0x00000001ff057807 */ /* 0x000fc80004000000 */
[----:B------:R-:W-:-:S04]  /*1910*/  LOP3.LUT R5, R5, 0x1, R8, 0xf8, !PT ;  /* 0x0000000105057812 */ /* 0x000fc800078ef808 */
[----:B------:R-:W-:-:S04]  /*1920*/  LOP3.LUT R5, R5, R4, RZ, 0xc0, !PT ;  /* 0x0000000405057212 */ /* 0x000fc800078ec0ff */
[----:B------:R-:W-:-:S04]  /*1930*/  IADD3 R8, PT, PT, R8, R5, RZ ;  /* 0x0000000508087210 */ /* 0x000fc80007ffe0ff */
[----:B------:R-:W-:Y:S01]  /*1940*/  LOP3.LUT R3, R8, R3, RZ, 0xfc, !PT ;  /* 0x0000000308037212 */ /* 0x000fe200078efcff */
[----:B------:R-:W-:Y:S06]  /*1950*/  BRA `(.L_x_21) ;  /* 0x0000000000107947 */ /* 0x000fec0003800000 */
.L_x_20:
[----:B------:R-:W-:-:S04]  /*1960*/  LOP3.LUT R3, R3, 0x80000000, RZ, 0xc0, !PT ;  /* 0x8000000003037812 */ /* 0x000fc800078ec0ff */
[----:B------:R-:W-:Y:S01]  /*1970*/  LOP3.LUT R3, R3, 0x7f800000, RZ, 0xfc, !PT ;  /* 0x7f80000003037812 */ /* 0x000fe200078efcff */
[----:B------:R-:W-:Y:S06]  /*1980*/  BRA `(.L_x_21) ;  /* 0x0000000000047947 */ /* 0x000fec0003800000 */
.L_x_19:
[----:B------:R-:W-:-:S07]  /*1990*/  IMAD R3, R8, 0x800000, R3 ;  /* 0x0080000008037824 */ /* 0x000fce00078e0203 */
.L_x_21:
[----:B------:R-:W-:Y:S05]  /*19a0*/  BSYNC.RECONVERGENT B2 ;  /* 0x0000000000027941 */ /* 0x000fea0003800200 */
.L_x_18:
[----:B------:R-:W-:Y:S05]  /*19b0*/  BRA `(.L_x_22) ;  /* 0x0000000000207947 */ /* 0x000fea0003800000 */
.L_x_17:
[----:B------:R-:W-:-:S04]  /*19c0*/  LOP3.LUT R3, R8, 0x80000000, R5, 0x48, !PT ;  /* 0x8000000008037812 */ /* 0x000fc800078e4805 */
[----:B------:R-:W-:Y:S01]  /*19d0*/  LOP3.LUT R3, R3, 0x7f800000, RZ, 0xfc, !PT ;  /* 0x7f80000003037812 */ /* 0x000fe200078efcff */
[----:B------:R-:W-:Y:S06]  /*19e0*/  BRA `(.L_x_22) ;  /* 0x0000000000147947 */ /* 0x000fec0003800000 */
.L_x_16:
[----:B------:R-:W-:Y:S01]  /*19f0*/  LOP3.LUT R3, R8, 0x80000000, R5, 0x48, !PT ;  /* 0x8000000008037812 */ /* 0x000fe200078e4805 */
[----:B------:R-:W-:Y:S06]  /*1a00*/  BRA `(.L_x_22) ;  /* 0x00000000000c7947 */ /* 0x000fec0003800000 */
.L_x_15:
[----:B------:R-:W0:Y:S01]  /*1a10*/  MUFU.RSQ R3, -QNAN ;  /* 0xffc0000000037908 */ /* 0x000e220000001400 */
[----:B------:R-:W-:Y:S05]  /*1a20*/  BRA `(.L_x_22) ;  /* 0x0000000000047947 */ /* 0x000fea0003800000 */
.L_x_14:
[----:B------:R-:W-:-:S07]  /*1a30*/  FADD.FTZ R3, R3, R4 ;  /* 0x0000000403037221 */ /* 0x000fce0000010000 */
.L_x_22:
[----:B------:R-:W-:Y:S05]  /*1a40*/  BSYNC.RECONVERGENT B1 ;  /* 0x0000000000017941 */ /* 0x000fea0003800200 */
.L_x_12:
[----:B------:R-:W-:-:S04]  /*1a50*/  HFMA2 R7, -RZ, RZ, 0, 0 ;  /* 0x00000000ff077431 */ /* 0x000fc800000001ff */
[----:B0-----:R-:W-:Y:S05]  /*1a60*/  RET.REL.NODEC R6 `(_Z22clustering_coefficientPKfjPf) ;  /* 0xffffffe406647950 */ /* 0x001fea0003c3ffff */
.L_x_23:
[----:B------:R-:W-:-:S00]  /*1a70*/  BRA `(.L_x_23) ;  /* 0xfffffffc00fc7947 */ /* 0x000fc0000383ffff */
[----:B------:R-:W-:-:S00]  /*1a80*/  NOP ;  /* 0x0000000000007918 */ /* 0x000fc00000000000 */
[----:B------:R-:W-:-:S00]  /*1a90*/  NOP ;  /* 0x0000000000007918 */ /* 0x000fc00000000000 */
[----:B------:R-:W-:-:S00]  /*1aa0*/  NOP ;  /* 0x0000000000007918 */ /* 0x000fc00000000000 */
[----:B------:R-:W-:-:S00]  /*1ab0*/  NOP ;  /* 0x0000000000007918 */ /* 0x000fc00000000000 */
[----:B------:R-:W-:-:S00]  /*1ac0*/  NOP ;  /* 0x0000000000007918 */ /* 0x000fc00000000000 */
[----:B------:R-:W-:-:S00]  /*1ad0*/  NOP ;  /* 0x0000000000007918 */ /* 0x000fc00000000000 */
[----:B------:R-:W-:-:S00]  /*1ae0*/  NOP ;  /* 0x0000000000007918 */ /* 0x000fc00000000000 */
[----:B------:R-:W-:-:S00]  /*1af0*/  NOP ;  /* 0x0000000000007918 */ /* 0x000fc00000000000 */
.L_x_24:


//--------------------- .nv.shared._Z22clustering_coefficientPKfjPf --------------------------
	.section	.nv.shared._Z22clustering_coefficientPKfjPf,"aw",@nobits
	.sectionflags	@""
	.align	4
.nv.shared._Z22clustering_coefficientPKfjPf:
	.zero		1536


//--------------------- .nv.shared.reserved.0     --------------------------
	.section	.nv.shared.reserved.0,"aw",@nobits
	.weak		__nv_reservedSMEM_offset_0_alias
	.size		__nv_reservedSMEM_offset_0_alias, 0, 64
	.other		__nv_reservedSMEM_offset_0_alias,@"STO_CUDA_RESERVED_SHARED STV_DEFAULT"
__nv_reservedSMEM_offset_0_alias:
	.zero		0
	.zero		64


//--------------------- .nv.constant0._Z22clustering_coefficientPKfjPf --------------------------
	.section	.nv.constant0._Z22clustering_coefficientPKfjPf,"a",@progbits
	.sectionflags	@""
	.align	4
.nv.constant0._Z22clustering_coefficientPKfjPf:
	.zero		920


//--------------------- SYMBOLS --------------------------

	.type		.nv.reservedSmem.offset0,@object
	.size		.nv.reservedSmem.offset0,0x4
	.type		.nv.reservedSmem.cap,@object
	.size		.nv.reservedSmem.cap,0x4
